def matmul_kernel(
    a_ptr,
    b_ptr,
    c_ptr,
    M,
    N,
    K,
    stride_am,
    stride_ak,
    stride_bk,
    stride_bn,
    stride_cm,
    stride_cn,
    BLOCK_M: tl.constexpr,
    BLOCK_N: tl.constexpr,
    BLOCK_K: tl.constexpr,
    GROUP_M: tl.constexpr,
):
    pid = tl.program_id(axis=0)
    num_pid_m = tl.cdiv(M, BLOCK_M)
    num_pid_n = tl.cdiv(N, BLOCK_N)
    num_pid_in_group = GROUP_M * num_pid_n
    group_id = pid // num_pid_in_group
    first_pid_m = group_id * GROUP_M
    group_size_m = min(num_pid_m - first_pid_m, GROUP_M)
    pid_m = first_pid_m + ((pid % num_pid_in_group) % group_size_m)
    pid_n = (pid % num_pid_in_group) // group_size_m

    offs_am = (pid_m * BLOCK_M + tl.arange(0, BLOCK_M)) % M
    offs_bn = (pid_n * BLOCK_N + tl.arange(0, BLOCK_N)) % N
    offs_k = tl.arange(0, BLOCK_K)
    a_ptrs = a_ptr + offs_am[:, None] * stride_am + offs_k[None, :] * stride_ak
    b_ptrs = b_ptr + offs_k[:, None] * stride_bk + offs_bn[None, :] * stride_bn

    acc = tl.zeros((BLOCK_M, BLOCK_N), dtype=tl.float32)
    for kk in range(0, tl.cdiv(K, BLOCK_K)):
        a = tl.load(a_ptrs, mask=offs_k[None, :] < K - kk * BLOCK_K, other=0.0)
        b = tl.load(b_ptrs, mask=offs_k[:, None] < K - kk * BLOCK_K, other=0.0)
        acc = tl.dot(a, b, acc)
        a_ptrs += BLOCK_K * stride_ak
        b_ptrs += BLOCK_K * stride_bk

    c = acc.to(c_ptr.dtype.element_ty)
    offs_cm = pid_m * BLOCK_M + tl.arange(0, BLOCK_M)
    offs_cn = pid_n * BLOCK_N + tl.arange(0, BLOCK_N)
    c_ptrs = c_ptr + offs_cm[:, None] * stride_cm + offs_cn[None, :] * stride_cn
    mask = (offs_cm[:, None] < M) & (offs_cn[None, :] < N)
    tl.store(c_ptrs, c, mask=mask)

# config = {"BLOCK_K": 32, "BLOCK_M": 128, "BLOCK_N": 256, "GROUP_M": 8, "arch": "sm_100", "dtype": "bf16", "num_ctas": 1, "num_stages": 2, "num_warps": 4}
# arch = sm_100


// ===== COMPILED SASS (sm_100a) =====

	.target	sm_100a

	.elftype	@"ET_EXEC"


//--------------------- .note.nv.tkinfo           --------------------------
	.section	.note.nv.tkinfo,"",@"SHT_NOTE"
	.sectionflags	@"SHF_NOTE_NV_TKINFO"
	.tkinfo
        /*0018*/ 	.word	0x00000081
        /*0030*/ 	.string	""
        /*0030*/ 	.string	"ptxas-blackwell"
        /*0030*/ 	.string	"Cuda compilation tools, release 12.9, V12.9.86"
        /*0030*/ 	.string	"Build cuda_12.9.r12.9/compiler.36037853_0"
        /*0030*/ 	.string	"-v  -suppress-debug-info  -lineinfo  -arch sm_100a "



//--------------------- .note.nv.cuver            --------------------------
	.section	.note.nv.cuver,"",@"SHT_NOTE"
	.sectionflags	@"SHF_NOTE_NV_CUVER"
        /*0018*/ 	.short	0x0001
        /*001a*/ 	.short	0x0064
        /*001c*/ 	.short	0x0001
        /*001e*/ 	.short	0x0000
        /*0020*/ 	.short	0x0001
        /*0022*/ 	.short	0x0000


//--------------------- .nv.info                  --------------------------
	.section	.nv.info,"",@"SHT_CUDA_INFO"
	.align	4


	//----- nvinfo : EIATTR_REGCOUNT
	.align		4
        /*0000*/ 	.byte	0x04, 0x2f
        /*0002*/ 	.short	(.L_4 - .L_3)
	.align		4
.L_3:
        /*0004*/ 	.word	index@(matmul_kernel)
        /*0008*/ 	.word	0x000000ff


	//----- nvinfo : EIATTR_FRAME_SIZE
	.align		4
.L_4:
        /*000c*/ 	.byte	0x04, 0x11
        /*000e*/ 	.short	(.L_6 - .L_5)
	.align		4
.L_5:
        /*0010*/ 	.word	index@($__internal_2_$__cuda_sm10x_tcgen05_guardrail_trap_unallocated_columns_being_dealloced)
        /*0014*/ 	.word	0x00000010


	//----- nvinfo : EIATTR_FRAME_SIZE
	.align		4
.L_6:
        /*0018*/ 	.byte	0x04, 0x11
        /*001a*/ 	.short	(.L_8 - .L_7)
	.align		4
.L_7:
        /*001c*/ 	.word	index@($__internal_1_$__cuda_sm10x_tcgen05_guardrail_trap_phase_invalid_during_alloc)
        /*0020*/ 	.word	0x00000010


	//----- nvinfo : EIATTR_FRAME_SIZE
	.align		4
.L_8:
        /*0024*/ 	.byte	0x04, 0x11
        /*0026*/ 	.short	(.L_10 - .L_9)
	.align		4
.L_9:
        /*0028*/ 	.word	index@($__internal_0_$__cuda_sm10x_tcgen05_guardrail_trap_col_being_dealloced_not_returned_by_alloc)
        /*002c*/ 	.word	0x00000010


	//----- nvinfo : EIATTR_FRAME_SIZE
	.align		4
.L_10:
        /*0030*/ 	.byte	0x04, 0x11
        /*0032*/ 	.short	(.L_12 - .L_11)
	.align		4
.L_11:
        /*0034*/ 	.word	index@(matmul_kernel)
        /*0038*/ 	.word	0x00000010


	//----- nvinfo : EIATTR_MIN_STACK_SIZE
	.align		4
.L_12:
        /*003c*/ 	.byte	0x04, 0x12
        /*003e*/ 	.short	(.L_14 - .L_13)
	.align		4
.L_13:
        /*0040*/ 	.word	index@(matmul_kernel)
        /*0044*/ 	.word	0x00000010
.L_14:


//--------------------- .nv.info.matmul_kernel    --------------------------
	.section	.nv.info.matmul_kernel,"",@"SHT_CUDA_INFO"
	.sectionflags	@""
	.align	4


	//----- nvinfo : EIATTR_CUDA_API_VERSION
	.align		4
        /*0000*/ 	.byte	0x04, 0x37
        /*0002*/ 	.short	(.L_16 - .L_15)
.L_15:
        /*0004*/ 	.word	0x00000081


	//----- nvinfo : EIATTR_KPARAM_INFO
	.align		4
.L_16:
        /*0008*/ 	.byte	0x04, 0x17
        /*000a*/ 	.short	(.L_18 - .L_17)
.L_17:
        /*000c*/ 	.word	0x00000000
        /*0010*/ 	.short	0x000d
        /*0012*/ 	.short	0x0048
        /*0014*/ 	.byte	0x00, 0xf4, 0x21, 0x00


	//----- nvinfo : EIATTR_KPARAM_INFO
	.align		4
.L_18:
        /*0018*/ 	.byte	0x04, 0x17
        /*001a*/ 	.short	(.L_20 - .L_19)
.L_19:
        /*001c*/ 	.word	0x00000000
        /*0020*/ 	.short	0x000c
        /*0022*/ 	.short	0x0040
        /*0024*/ 	.byte	0x00, 0xf4, 0x21, 0x00


	//----- nvinfo : EIATTR_KPARAM_INFO
	.align		4
.L_20:
        /*0028*/ 	.byte	0x04, 0x17
        /*002a*/ 	.short	(.L_22 - .L_21)
.L_21:
        /*002c*/ 	.word	0x00000000
        /*0030*/ 	.short	0x000b
        /*0032*/ 	.short	0x0038
        /*0034*/ 	.byte	0x00, 0xf0, 0x11, 0x00


	//----- nvinfo : EIATTR_KPARAM_INFO
	.align		4
.L_22:
        /*0038*/ 	.byte	0x04, 0x17
        /*003a*/ 	.short	(.L_24 - .L_23)
.L_23:
        /*003c*/ 	.word	0x00000000
        /*0040*/ 	.short	0x000a
        /*0042*/ 	.short	0x0034
        /*0044*/ 	.byte	0x00, 0xf0, 0x11, 0x00


	//----- nvinfo : EIATTR_KPARAM_INFO
	.align		4
.L_24:
        /*0048*/ 	.byte	0x04, 0x17
        /*004a*/ 	.short	(.L_26 - .L_25)
.L_25:
        /*004c*/ 	.word	0x00000000
        /*0050*/ 	.short	0x0009
        /*0052*/ 	.short	0x0030
        /*0054*/ 	.byte	0x00, 0xf0, 0x11, 0x00


	//----- nvinfo : EIATTR_KPARAM_INFO
	.align		4
.L_26:
        /*0058*/ 	.byte	0x04, 0x17
        /*005a*/ 	.short	(.L_28 - .L_27)
.L_27:
        /*005c*/ 	.word	0x00000000
        /*0060*/ 	.short	0x0008
        /*0062*/ 	.short	0x002c
        /*0064*/ 	.byte	0x00, 0xf0, 0x11, 0x00


	//----- nvinfo : EIATTR_KPARAM_INFO
	.align		4
.L_28:
        /*0068*/ 	.byte	0x04, 0x17
        /*006a*/ 	.short	(.L_30 - .L_29)
.L_29:
        /*006c*/ 	.word	0x00000000
        /*0070*/ 	.short	0x0007
        /*0072*/ 	.short	0x0028
        /*0074*/ 	.byte	0x00, 0xf0, 0x11, 0x00


	//----- nvinfo : EIATTR_KPARAM_INFO
	.align		4
.L_30:
        /*0078*/ 	.byte	0x04, 0x17
        /*007a*/ 	.short	(.L_32 - .L_31)
.L_31:
        /*007c*/ 	.word	0x00000000
        /*0080*/ 	.short	0x0006
        /*0082*/ 	.short	0x0024
        /*0084*/ 	.byte	0x00, 0xf0, 0x11, 0x00


	//----- nvinfo : EIATTR_KPARAM_INFO
	.align		4
.L_32:
        /*0088*/ 	.byte	0x04, 0x17
        /*008a*/ 	.short	(.L_34 - .L_33)
.L_33:
        /*008c*/ 	.word	0x00000000
        /*0090*/ 	.short	0x0005
        /*0092*/ 	.short	0x0020
        /*0094*/ 	.byte	0x00, 0xf0, 0x11, 0x00


	//----- nvinfo : EIATTR_KPARAM_INFO
	.align		4
.L_34:
        /*0098*/ 	.byte	0x04, 0x17
        /*009a*/ 	.short	(.L_36 - .L_35)
.L_35:
        /*009c*/ 	.word	0x00000000
        /*00a0*/ 	.short	0x0004
        /*00a2*/ 	.short	0x001c
        /*00a4*/ 	.byte	0x00, 0xf0, 0x11, 0x00


	//----- nvinfo : EIATTR_KPARAM_INFO
	.align		4
.L_36:
        /*00a8*/ 	.byte	0x04, 0x17
        /*00aa*/ 	.short	(.L_38 - .L_37)
.L_37:
        /*00ac*/ 	.word	0x00000000
        /*00b0*/ 	.short	0x0003
        /*00b2*/ 	.short	0x0018
        /*00b4*/ 	.byte	0x00, 0xf0, 0x11, 0x00


	//----- nvinfo : EIATTR_KPARAM_INFO
	.align		4
.L_38:
        /*00b8*/ 	.byte	0x04, 0x17
        /*00ba*/ 	.short	(.L_40 - .L_39)
.L_39:
        /*00bc*/ 	.word	0x00000000
        /*00c0*/ 	.short	0x0002
        /*00c2*/ 	.short	0x0010
        /*00c4*/ 	.byte	0x00, 0xf4, 0x21, 0x00


	//----- nvinfo : EIATTR_KPARAM_INFO
	.align		4
.L_40:
        /*00c8*/ 	.byte	0x04, 0x17
        /*00ca*/ 	.short	(.L_42 - .L_41)
.L_41:
        /*00cc*/ 	.word	0x00000000
        /*00d0*/ 	.short	0x0001
        /*00d2*/ 	.short	0x0008
        /*00d4*/ 	.byte	0x00, 0xf4, 0x21, 0x00


	//----- nvinfo : EIATTR_KPARAM_INFO
	.align		4
.L_42:
        /*00d8*/ 	.byte	0x04, 0x17
        /*00da*/ 	.short	(.L_44 - .L_43)
.L_43:
        /*00dc*/ 	.word	0x00000000
        /*00e0*/ 	.short	0x0000
        /*00e2*/ 	.short	0x0000
        /*00e4*/ 	.byte	0x00, 0xf4, 0x21, 0x00


	//----- nvinfo : EIATTR_AT_ENTRY_FRAGMENTS
	.align		4
.L_44:
        /*00e8*/ 	.byte	0x04, 0x4f
        /*00ea*/ 	.short	(.L_46 - .L_45)


	//   ....[0]....
.L_45:
        /*00ec*/ 	.word	0x00000004


	//----- nvinfo : EIATTR_RESERVED_SMEM_USED
	.align		4
.L_46:
        /*00f0*/ 	.byte	0x01, 0x41
	.zero		2


	//----- nvinfo : EIATTR_SPARSE_MMA_MASK
	.align		4
        /*00f4*/ 	.byte	0x03, 0x50
        /*00f6*/ 	.short	0x0000


	//----- nvinfo : EIATTR_TCGEN05_1CTA_USED
	.align		4
        /*00f8*/ 	.byte	0x01, 0x51
	.zero		2


	//----- nvinfo : EIATTR_MAXREG_COUNT
	.align		4
        /*00fc*/ 	.byte	0x03, 0x1b
        /*00fe*/ 	.short	0x00ff


	//----- nvinfo : EIATTR_NUM_BARRIERS
	.align		4
        /*0100*/ 	.byte	0x02, 0x4c
        /*0102*/ 	.byte	0x01
	.zero		1


	//----- nvinfo : EIATTR_ANNOTATIONS
	.align		4
        /*0104*/ 	.byte	0x04, 0x55
        /*0106*/ 	.short	(.L_48 - .L_47)


	//   ....[0]....
.L_47:
        /*0108*/ 	.word	0x00000001
        /*010c*/ 	.byte	0x80, 0x09, 0x00, 0x00, 0x01, 0x00, 0x00, 0x00, 0x90, 0x5c, 0x00, 0x00, 0x01, 0x00, 0x00, 0x00
        /*011c*/ 	.byte	0x80, 0x7e, 0x00, 0x00, 0x01, 0x00, 0x00, 0x00, 0xa0, 0x80, 0x00, 0x00, 0x01, 0x00, 0x00, 0x00
        /*012c*/ 	.byte	0x20, 0x92, 0x00, 0x00, 0x01, 0x00, 0x00, 0x00, 0x40, 0x92, 0x00, 0x00


	//----- nvinfo : EIATTR_INT_WARP_WIDE_INSTR_OFFSETS
	.align		4
.L_48:
        /*0138*/ 	.byte	0x04, 0x31
        /*013a*/ 	.short	(.L_50 - .L_49)


	//   ....[0]....
.L_49:
        /*013c*/ 	.word	0x00004130


	//   ....[1]....
        /*0140*/ 	.word	0x00004150


	//   ....[2]....
        /*0144*/ 	.word	0x00005ce0


	//   ....[3]....
        /*0148*/ 	.word	0x000115a0


	//   ....[4]....
        /*014c*/ 	.word	0x000115f0


	//----- nvinfo : EIATTR_COOP_GROUP_MASK_REGIDS
	.align		4
.L_50:
        /*0150*/ 	.byte	0x04, 0x29
        /*0152*/ 	.short	(.L_52 - .L_51)


	//   ....[0]....
.L_51:
        /*0154*/ 	.word	0xffffffff


	//   ....[1]....
        /*0158*/ 	.word	0xffffffff


	//   ....[2]....
        /*015c*/ 	.word	0xffffffff


	//   ....[3]....
        /*0160*/ 	.word	0xffffffff


	//----- nvinfo : EIATTR_COOP_GROUP_INSTR_OFFSETS
	.align		4
.L_52:
        /*0164*/ 	.byte	0x04, 0x28
        /*0166*/ 	.short	(.L_54 - .L_53)


	//   ....[0]....
.L_53:
        /*0168*/ 	.word	0x00000080


	//   ....[1]....
        /*016c*/ 	.word	0x00000340


	//   ....[2]....
        /*0170*/ 	.word	0x00011430


	//   ....[3]....
        /*0174*/ 	.word	0x000116a0


	//----- nvinfo : EIATTR_VRC_CTA_INIT_COUNT
	.align		4
.L_54:
        /*0178*/ 	.byte	0x02, 0x4a
        /*017a*/ 	.byte	0x80
	.zero		1


	//----- nvinfo : EIATTR_MBARRIER_INSTR_OFFSETS
	.align		4
        /*017c*/ 	.byte	0x04, 0x39
        /*017e*/ 	.short	(.L_56 - .L_55)


	//   ....[0]....
.L_55:
        /*0180*/ 	.word	0x00004350
        /*0184*/ 	.word	0x000000ff
        /*0188*/ 	.word	0x00000000
        /*018c*/ 	.short	0x0100
        /*018e*/ 	.byte	0x08
	.zero		1


	//   ....[1]....
        /*0190*/ 	.word	0x00005d00
        /*0194*/ 	.word	0x000000ff
        /*0198*/ 	.word	0x00008008
        /*019c*/ 	.short	0x0100
        /*019e*/ 	.byte	0x0b
	.zero		1


	//   ....[2]....
        /*01a0*/ 	.word	0x00007e40
        /*01a4*/ 	.word	0x000000ff
        /*01a8*/ 	.word	0x00000000
        /*01ac*/ 	.short	0x010a
        /*01ae*/ 	.byte	0x08
	.zero		1


	//   ....[3]....
        /*01b0*/ 	.word	0x00009340
        /*01b4*/ 	.word	0x000000ff
        /*01b8*/ 	.word	0x00000000
        /*01bc*/ 	.short	0x010a
        /*01be*/ 	.byte	0x08
	.zero		1


	//   ....[4]....
        /*01c0*/ 	.word	0x000094d0
        /*01c4*/ 	.word	0x000000ff
        /*01c8*/ 	.word	0x00008000
        /*01cc*/ 	.short	0x0108
        /*01ce*/ 	.byte	0x0b
	.zero		1


	//   ....[5]....
        /*01d0*/ 	.word	0x00009540
        /*01d4*/ 	.word	0x000000ff
        /*01d8*/ 	.word	0x00008008
        /*01dc*/ 	.short	0x0108
        /*01de*/ 	.byte	0x0b
	.zero		1


	//   ....[6]....
        /*01e0*/ 	.word	0x000116c0
        /*01e4*/ 	.word	0x000000ff
        /*01e8*/ 	.word	0x00000000
        /*01ec*/ 	.short	0x010a
        /*01ee*/ 	.byte	0x08
	.zero		1


	//   ....[7]....
        /*01f0*/ 	.word	0x000116f0
        /*01f4*/ 	.word	0x000000ff
        /*01f8*/ 	.word	0x00000000
        /*01fc*/ 	.short	0x010a
        /*01fe*/ 	.byte	0x08
	.zero		1


	//----- nvinfo : EIATTR_NUM_MBARRIERS
	.align		4
.L_56:
        /*0200*/ 	.byte	0x03, 0x38
        /*0202*/ 	.short	0x0002


	//----- nvinfo : EIATTR_EXIT_INSTR_OFFSETS
	.align		4
        /*0204*/ 	.byte	0x04, 0x1c
        /*0206*/ 	.short	(.L_58 - .L_57)


	//   ....[0]....
.L_57:
        /*0208*/ 	.word	0x000116b0


	//----- nvinfo : EIATTR_REQNTID
	.align		4
.L_58:
        /*020c*/ 	.byte	0x04, 0x10
        /*020e*/ 	.short	(.L_60 - .L_59)
.L_59:
        /*0210*/ 	.word	0x00000080
        /*0214*/ 	.word	0x00000001
        /*0218*/ 	.word	0x00000001


	//----- nvinfo : EIATTR_CRS_STACK_SIZE
	.align		4
.L_60:
        /*021c*/ 	.byte	0x04, 0x1e
        /*021e*/ 	.short	(.L_62 - .L_61)
.L_61:
        /*0220*/ 	.word	0x00000000


	//----- nvinfo : EIATTR_CBANK_PARAM_SIZE
	.align		4
.L_62:
        /*0224*/ 	.byte	0x03, 0x19
        /*0226*/ 	.short	0x0050


	//----- nvinfo : EIATTR_PARAM_CBANK
	.align		4
        /*0228*/ 	.byte	0x04, 0x0a
        /*022a*/ 	.short	(.L_64 - .L_63)
	.align		4
.L_63:
        /*022c*/ 	.word	index@(.nv.constant0.matmul_kernel)
        /*0230*/ 	.short	0x0380
        /*0232*/ 	.short	0x0050


	//----- nvinfo : EIATTR_SW_WAR
	.align		4
.L_64:
        /*0234*/ 	.byte	0x04, 0x36
        /*0236*/ 	.short	(.L_66 - .L_65)
.L_65:
        /*0238*/ 	.word	0x00000008
.L_66:


//--------------------- .nv.compat                --------------------------
	.section	.nv.compat,"",@"SHT_CUDA_COMPAT_INFO"
	.align	4
        /*0000*/ 	.byte	0x02, 0x02, 0x02, 0x00, 0x02, 0x05, 0x05, 0x00, 0x02, 0x03, 0x00, 0x00, 0x02, 0x06, 0x01, 0x00


//--------------------- .nv.callgraph             --------------------------
	.section	.nv.callgraph,"",@"SHT_CUDA_CALLGRAPH"
	.align	4
	.sectionentsize	8
	.align		4
        /*0000*/ 	.word	0x00000000
	.align		4
        /*0004*/ 	.word	0xffffffff
	.align		4
        /*0008*/ 	.word	0x00000000
	.align		4
        /*000c*/ 	.word	0xfffffffe
	.align		4
        /*0010*/ 	.word	0x00000000
	.align		4
        /*0014*/ 	.word	0xfffffffd
	.align		4
        /*0018*/ 	.word	0x00000000
	.align		4
        /*001c*/ 	.word	0xfffffffc


//--------------------- .text.matmul_kernel       --------------------------
	.section	.text.matmul_kernel,"ax",@progbits
	.align	128
        .global         matmul_kernel
        .type           matmul_kernel,@function
        .size           matmul_kernel,(.L_x_21 - matmul_kernel)
        .other          matmul_kernel,@"STO_CUDA_ENTRY STV_DEFAULT"
matmul_kernel:
.text.matmul_kernel:
[----:B------:R-:W0:Y:S01]  /*0000*/  LDC R1, c[0x0][0x37c] ;  /* 0x0000df00ff017b82 */ /* 0x000e220000000800 */
[----:B------:R-:W1:Y:S01]  /*0010*/  S2R R33, SR_TID.X ;  /* 0x0000000000217919 */ /* 0x000e620000002100 */
[----:B0-----:R-:W-:Y:S01]  /*0020*/  VIADD R1, R1, 0xfffffff0 ;  /* 0xfffffff001017836 */ /* 0x001fe20000000000 */
[----:B------:R-:W0:Y:S01]  /*0030*/  LDCU.64 UR22, c[0x0][0x358] ;  /* 0x00006b00ff1677ac */ /* 0x000e220008000a00 */
[----:B-1----:R-:W-:-:S13]  /*0040*/  ISETP.GE.U32.AND P0, PT, R33, 0x20, PT ;  /* 0x000000202100780c */ /* 0x002fda0003f06070 */
[----:B------:R-:W-:Y:S02]  /*0050*/  VOTEU.ANY UP0, P0 ;  /* 0x0000000000ff7886 */ /* 0x000fe40000000100 */
[----:B------:R-:W-:Y:S05]  /*0060*/  BRA.U UP0, `(.L_x_0) ;  /* 0x0000000100b87547 */ /* 0x000fea000b800000 */
[----:B------:R-:W1:Y:S01]  /*0070*/  S2UR UR6, SR_CgaCtaId ;  /* 0x00000000000679c3 */ /* 0x000e620000008800 */
[----:B------:R-:W-:Y:S01]  /*0080*/  NOP ;  /* 0x0000000000007918 */ /* 0x000fe20000000000 */
[----:B------:R-:W-:Y:S02]  /*0090*/  UMOV UR4, 0x40 ;  /* 0x0000004000047882 */ /* 0x000fe40000000000 */
[----:B-1----:R-:W-:-:S09]  /*00a0*/  ULEA UR4, UR6, UR4, 0x18 ;  /* 0x0000000406047291 */ /* 0x002fd2000f8ec0ff */
[----:B------:R-:W1:Y:S01]  /*00b0*/  LDS.U8 R0, [UR4] ;  /* 0x00000004ff007984 */ /* 0x000e620008000000 */
[----:B------:R-:W-:Y:S02]  /*00c0*/  UMOV UR4, 0x400 ;  /* 0x0000040000047882 */ /* 0x000fe40000000000 */
[----:B------:R-:W-:Y:S01]  /*00d0*/  ULEA UR4, UR6, UR4, 0x18 ;  /* 0x0000000406047291 */ /* 0x000fe2000f8ec0ff */
[----:B-1----:R-:W-:-:S13]  /*00e0*/  ISETP.NE.AND P0, PT, R0, RZ, PT ;  /* 0x000000ff0000720c */ /* 0x002fda0003f05270 */
[----:B------:R-:W-:Y:S05]  /*00f0*/  @P0 BRA `(.L_x_1) ;  /* 0x00000000007c0947 */ /* 0x000fea0003800000 */
[----:B------:R-:W-:-:S13]  /*0100*/  ELECT P0, URZ, PT ;  /* 0x0000000000ff782f */ /* 0x000fda0003800000 */
[----:B------:R-:W-:Y:S05]  /*0110*/  @!P0 BRA `(.L_x_2) ;  /* 0x0000000000848947 */ /* 0x000fea0003800000 */
[----:B------:R-:W-:Y:S01]  /*0120*/  UMOV UR5, 0x10 ;  /* 0x0000001000057882 */ /* 0x000fe20000000000 */
[----:B------:R-:W-:Y:S02]  /*0130*/  IMAD.MOV.U32 R4, RZ, RZ, 0x1 ;  /* 0x00000001ff047424 */ /* 0x000fe400078e00ff */
[----:B------:R-:W-:Y:S02]  /*0140*/  IMAD.MOV.U32 R5, RZ, RZ, 0xffff ;  /* 0x0000ffffff057424 */ /* 0x000fe400078e00ff */
[----:B------:R-:W-:Y:S04]  /*0150*/  DEPBAR.LE SB1, 0x36 ;  /* 0x00009d800000791a */ /* 0x000fe80000000000 */
[----:B------:R-:W1:Y:S02]  /*0160*/  UTCATOMSWS.FIND_AND_SET.ALIGN UP1, UR5, UR5 ;  /* 0x00000005000575e3 */ /* 0x000e640008020800 */
[----:B-1----:R-:W-:-:S04]  /*0170*/  PLOP3.LUT P0, PT, PT, PT, UP1, 0x80, 0x8 ;  /* 0x000000000008781c */ /* 0x002fc80003f0f018 */
[----:B------:R-:W-:-:S04]  /*0180*/  SEL R0, RZ, 0xffffffff, !P0 ;  /* 0xffffffffff007807 */ /* 0x000fc80004000000 */
[----:B------:R-:W-:Y:S01]  /*0190*/  ISETP.NE.AND P0, PT, R0, RZ, PT ;  /* 0x000000ff0000720c */ /* 0x000fe20003f05270 */
[----:B------:R-:W-:-:S12]  /*01a0*/  IMAD.U32 R0, RZ, RZ, UR5 ;  /* 0x00000005ff007e24 */ /* 0x000fd8000f8e00ff */
[----:B------:R-:W-:Y:S05]  /*01b0*/  @P0 BRA `(.L_x_3) ;  /* 0x0000000000240947 */ /* 0x000fea0003800000 */
.L_x_4:
[----:B------:R-:W-:Y:S05]  /*01c0*/  NANOSLEEP 0x64 ;  /* 0x000000640000795d */ /* 0x000fea0003800000 */
[----:B------:R-:W-:-:S05]  /*01d0*/  UMOV UR5, 0x10 ;  /* 0x0000001000057882 */ /* 0x000fca0000000000 */
[----:B------:R-:W-:Y:S04]  /*01e0*/  DEPBAR.LE SB1, 0x36 ;  /* 0x00009d800000791a */ /* 0x000fe80000000000 */
[----:B------:R-:W1:Y:S02]  /*01f0*/  UTCATOMSWS.FIND_AND_SET.ALIGN UP1, UR5, UR5 ;  /* 0x00000005000575e3 */ /* 0x000e640008020800 */
[----:B-1----:R-:W-:-:S04]  /*0200*/  PLOP3.LUT P0, PT, PT, PT, UP1, 0x80, 0x8 ;  /* 0x000000000008781c */ /* 0x002fc80003f0f018 */
[----:B------:R-:W-:-:S04]  /*0210*/  SEL R0, RZ, 0xffffffff, !P0 ;  /* 0xffffffffff007807 */ /* 0x000fc80004000000 */
[----:B------:R-:W-:Y:S01]  /*0220*/  ISETP.NE.AND P0, PT, R0, RZ, PT ;  /* 0x000000ff0000720c */ /* 0x000fe20003f05270 */
[----:B------:R-:W-:-:S12]  /*0230*/  IMAD.U32 R0, RZ, RZ, UR5 ;  /* 0x00000005ff007e24 */ /* 0x000fd8000f8e00ff */
[----:B------:R-:W-:Y:S05]  /*0240*/  @!P0 BRA `(.L_x_4) ;  /* 0xfffffffc00dc8947 */ /* 0x000fea000383ffff */
.L_x_3:
[C---:B------:R-:W-:Y:S01]  /*0250*/  VIADD R3, R0.reuse, 0x10 ;  /* 0x0000001000037836 */ /* 0x040fe20000000000 */
[----:B------:R-:W-:Y:S01]  /*0260*/  UMOV UR5, 0x50 ;  /* 0x0000005000057882 */ /* 0x000fe20000000000 */
[----:B------:R-:W-:Y:S01]  /*0270*/  SHF.L.U32 R2, R5, R0, RZ ;  /* 0x0000000005027219 */ /* 0x000fe200000006ff */
[----:B------:R-:W-:Y:S01]  /*0280*/  ULEA UR5, UR6, UR5, 0x18 ;  /* 0x0000000506057291 */ /* 0x000fe2000f8ec0ff */
[----:B------:R-:W-:Y:S01]  /*0290*/  IMAD.SHL.U32 R0, R0, 0x20, RZ ;  /* 0x0000002000007824 */ /* 0x000fe200078e00ff */
[----:B------:R-:W-:-:S04]  /*02a0*/  SHF.L.U32 R3, R4, R3, RZ ;  /* 0x0000000304037219 */ /* 0x000fc800000006ff */
[----:B------:R-:W-:-:S05]  /*02b0*/  LOP3.LUT R2, R3, R2, RZ, 0xfc, !PT ;  /* 0x0000000203027212 */ /* 0x000fca00078efcff */
[----:B------:R1:W-:Y:S04]  /*02c0*/  ATOMS.OR RZ, [UR5], R2 ;  /* 0x00000002ffff798c */ /* 0x0003e8000b000005 */
[----:B------:R1:W-:Y:S01]  /*02d0*/  STS [UR4], R0 ;  /* 0x00000000ff007988 */ /* 0x0003e20008000804 */
[----:B------:R-:W-:Y:S05]  /*02e0*/  BRA `(.L_x_2) ;  /* 0x0000000000107947 */ /* 0x000fea0003800000 */
.L_x_1:
[----:B------:R-:W-:Y:S01]  /*02f0*/  IMAD.MOV.U32 R0, RZ, RZ, -0x1 ;  /* 0xffffffffff007424 */ /* 0x000fe200078e00ff */
[----:B------:R-:W-:-:S04]  /*0300*/  MOV R2, 0x330 ;  /* 0x0000033000027802 */ /* 0x000fc80000000f00 */
[----:B------:R1:W-:Y:S03]  /*0310*/  STS [UR4], R0 ;  /* 0x00000000ff007988 */ /* 0x0003e60008000804 */
[----:B01----:R-:W-:Y:S05]  /*0320*/  CALL.REL.NOINC `($__internal_1_$__cuda_sm10x_tcgen05_guardrail_trap_phase_invalid_during_alloc) ;  /* 0x0000011400087944 */ /* 0x003fea0003c00000 */
.L_x_2:
[----:B------:R-:W-:Y:S05]  /*0330*/  WARPSYNC.ALL ;  /* 0x0000000000007948 */ /* 0x000fea0003800000 */
[----:B------:R-:W-:Y:S01]  /*0340*/  NOP ;  /* 0x0000000000007918 */ /* 0x000fe20000000000 */
.L_x_0:
[----:B------:R-:W2:Y:S01]  /*0350*/  LDC.64 R24, c[0x0][0x398] ;  /* 0x0000e600ff187b82 */ /* 0x000ea20000000a00 */
[----:B------:R-:W3:Y:S01]  /*0360*/  S2R R5, SR_CTAID.X ;  /* 0x0000000000057919 */ /* 0x000ee20000002500 */
[----:B------:R-:W-:Y:S01]  /*0370*/  UMOV UR11, 0x400 ;  /* 0x00000400000b7882 */ /* 0x000fe20000000000 */
[----:B------:R-:W4:Y:S05]  /*0380*/  LDCU.128 UR16, c[0x0][0x380] ;  /* 0x00007000ff1077ac */ /* 0x000f2a0008000c00 */
[----:B------:R-:W5:Y:S01]  /*0390*/  S2UR UR5, SR_CgaCtaId ;  /* 0x00000000000579c3 */ /* 0x000f620000008800 */
[----:B-12---:R-:W-:Y:S01]  /*03a0*/  VIADD R0, R25, 0xff ;  /* 0x000000ff19007836 */ /* 0x006fe20000000000 */
[----:B------:R-:W-:-:S02]  /*03b0*/  IABS R13, R24 ;  /* 0x00000018000d7213 */ /* 0x000fc40000000000 */
[----:B------:R-:W-:Y:S02]  /*03c0*/  LOP3.LUT R130, RZ, R25, RZ, 0x33, !PT ;  /* 0x00000019ff827212 */ /* 0x000fe400078e33ff */
[----:B------:R-:W-:Y:S01]  /*03d0*/  SHF.R.S32.HI R3, RZ, 0x1f, R0 ;  /* 0x0000001fff037819 */ /* 0x000fe20000011400 */
[----:B-----5:R-:W-:-:S03]  /*03e0*/  ULEA UR11, UR5, UR11, 0x18 ;  /* 0x0000000b050b7291 */ /* 0x020fc6000f8ec0ff */
[----:B------:R-:W-:Y:S02]  /*03f0*/  LEA.HI R3, R3, R0, RZ, 0x8 ;  /* 0x0000000003037211 */ /* 0x000fe400078f40ff */
[----:B---3--:R-:W-:Y:S01]  /*0400*/  IABS R8, R5 ;  /* 0x0000000500087213 */ /* 0x008fe20000000000 */
[----:B------:R-:W-:Y:S01]  /*0410*/  UIADD3 UR8, UPT, UPT, UR11, 0x8000, URZ ;  /* 0x000080000b087890 */ /* 0x000fe2000fffe0ff */
[----:B------:R-:W-:-:S05]  /*0420*/  SHF.R.S32.HI R3, RZ, 0x8, R3 ;  /* 0x00000008ff037819 */ /* 0x000fca0000011403 */
[----:B------:R-:W-:-:S05]  /*0430*/  IMAD.SHL.U32 R4, R3, 0x8, RZ ;  /* 0x0000000803047824 */ /* 0x000fca00078e00ff */
[-C--:B------:R-:W-:Y:S02]  /*0440*/  IABS R7, R4.reuse ;  /* 0x0000000400077213 */ /* 0x080fe40000000000 */
[----:B------:R-:W-:Y:S02]  /*0450*/  IABS R10, R4 ;  /* 0x00000004000a7213 */ /* 0x000fe40000000000 */
[----:B------:R-:W1:Y:S08]  /*0460*/  I2F.RP R0, R7 ;  /* 0x0000000700007306 */ /* 0x000e700000209400 */
[----:B-1----:R-:W1:Y:S02]  /*0470*/  MUFU.RCP R0, R0 ;  /* 0x0000000000007308 */ /* 0x002e640000001000 */
[----:B-1----:R-:W-:-:S02]  /*0480*/  VIADD R2, R0, 0xffffffe ;  /* 0x0ffffffe00027836 */ /* 0x002fc40000000000 */
[----:B------:R-:W-:-:S04]  /*0490*/  IMAD.MOV R0, RZ, RZ, -R10 ;  /* 0x000000ffff007224 */ /* 0x000fc800078e0a0a */
[----:B------:R1:W2:Y:S02]  /*04a0*/  F2I.FTZ.U32.TRUNC.NTZ R3, R2 ;  /* 0x0000000200037305 */ /* 0x0002a4000021f000 */
[----:B-1----:R-:W-:Y:S02]  /*04b0*/  IMAD.MOV.U32 R2, RZ, RZ, RZ ;  /* 0x000000ffff027224 */ /* 0x002fe400078e00ff */
[----:B--2---:R-:W-:-:S04]  /*04c0*/  IMAD.MOV R6, RZ, RZ, -R3 ;  /* 0x000000ffff067224 */ /* 0x004fc800078e0a03 */
[----:B------:R-:W-:Y:S02]  /*04d0*/  IMAD R9, R6, R7, RZ ;  /* 0x0000000706097224 */ /* 0x000fe400078e02ff */
[----:B------:R-:W-:Y:S02]  /*04e0*/  IMAD.MOV.U32 R6, RZ, RZ, R8 ;  /* 0x000000ffff067224 */ /* 0x000fe400078e0008 */
[----:B------:R-:W-:-:S06]  /*04f0*/  IMAD.HI.U32 R3, R3, R9, R2 ;  /* 0x0000000903037227 */ /* 0x000fcc00078e0002 */
[----:B------:R-:W-:-:S04]  /*0500*/  IMAD.HI.U32 R3, R3, R6, RZ ;  /* 0x0000000603037227 */ /* 0x000fc800078e00ff */
[----:B------:R-:W-:Y:S01]  /*0510*/  IMAD R0, R3, R0, R6 ;  /* 0x0000000003007224 */ /* 0x000fe200078e0206 */
[----:B------:R-:W-:Y:S04]  /*0520*/  BAR.SYNC.DEFER_BLOCKING 0x0 ;  /* 0x0000000000007b1d */ /* 0x000fe80000010000 */
[----:B------:R-:W-:-:S13]  /*0530*/  ISETP.GT.U32.AND P1, PT, R7, R0, PT ;  /* 0x000000000700720c */ /* 0x000fda0003f24070 */
[----:B------:R-:W-:Y:S02]  /*0540*/  @!P1 IMAD.IADD R0, R0, 0x1, -R7 ;  /* 0x0000000100009824 */ /* 0x000fe400078e0a07 */
[----:B------:R-:W-:Y:S01]  /*0550*/  @!P1 VIADD R3, R3, 0x1 ;  /* 0x0000000103039836 */ /* 0x000fe20000000000 */
[----:B------:R-:W-:Y:S02]  /*0560*/  ISETP.NE.AND P1, PT, R4, RZ, PT ;  /* 0x000000ff0400720c */ /* 0x000fe40003f25270 */
[----:B------:R-:W-:Y:S02]  /*0570*/  ISETP.GE.U32.AND P0, PT, R0, R7, PT ;  /* 0x000000070000720c */ /* 0x000fe40003f06070 */
[----:B------:R-:W-:-:S04]  /*0580*/  LOP3.LUT R0, R5, R4, RZ, 0x3c, !PT ;  /* 0x0000000405007212 */ /* 0x000fc800078e3cff */
[----:B------:R-:W-:Y:S01]  /*0590*/  ISETP.GE.AND P2, PT, R0, RZ, PT ;  /* 0x000000ff0000720c */ /* 0x000fe20003f46270 */
[----:B------:R-:W-:-:S06]  /*05a0*/  VIADD R0, R24, 0x7f ;  /* 0x0000007f18007836 */ /* 0x000fcc0000000000 */
[----:B------:R-:W-:-:S04]  /*05b0*/  @P0 VIADD R3, R3, 0x1 ;  /* 0x0000000103030836 */ /* 0x000fc80000000000 */
[----:B------:R-:W-:Y:S01]  /*05c0*/  IMAD.MOV.U32 R2, RZ, RZ, R3 ;  /* 0x000000ffff027224 */ /* 0x000fe200078e0003 */
[----:B------:R-:W-:-:S03]  /*05d0*/  SHF.R.S32.HI R3, RZ, 0x1f, R0 ;  /* 0x0000001fff037819 */ /* 0x000fc60000011400 */
[----:B------:R-:W-:Y:S01]  /*05e0*/  @!P2 IMAD.MOV R2, RZ, RZ, -R2 ;  /* 0x000000ffff02a224 */ /* 0x000fe200078e0a02 */
[----:B------:R-:W-:Y:S02]  /*05f0*/  @!P1 LOP3.LUT R2, RZ, R4, RZ, 0x33, !PT ;  /* 0x00000004ff029212 */ /* 0x000fe400078e33ff */
[----:B------:R-:W-:-:S03]  /*0600*/  LEA.HI R3, R3, R0, RZ, 0x7 ;  /* 0x0000000003037211 */ /* 0x000fc600078f38ff */
[----:B------:R-:W-:Y:S02]  /*0610*/  IMAD.SHL.U32 R6, R2, 0x8, RZ ;  /* 0x0000000802067824 */ /* 0x000fe400078e00ff */
[----:B------:R-:W-:-:S03]  /*0620*/  IMAD.MOV R2, RZ, RZ, -R2 ;  /* 0x000000ffff027224 */ /* 0x000fc600078e0a02 */
[----:B------:R-:W-:Y:S01]  /*0630*/  LEA.HI.SX32 R3, R3, -R6, 0x19 ;  /* 0x8000000603037211 */ /* 0x000fe200078fcaff */
[----:B------:R-:W-:-:S03]  /*0640*/  IMAD R8, R4, R2, R5 ;  /* 0x0000000204087224 */ /* 0x000fc600078e0205 */
[----:B------:R-:W-:-:S04]  /*0650*/  VIMNMX R11, PT, PT, R3, 0x8, PT ;  /* 0x00000008030b7848 */ /* 0x000fc80003fe0100 */
[-C--:B------:R-:W-:Y:S02]  /*0660*/  IABS R7, R11.reuse ;  /* 0x0000000b00077213 */ /* 0x080fe40000000000 */
[----:B------:R-:W-:Y:S02]  /*0670*/  IABS R4, R11 ;  /* 0x0000000b00047213 */ /* 0x000fe40000000000 */
[----:B------:R-:W1:Y:S08]  /*0680*/  I2F.RP R0, R7 ;  /* 0x0000000700007306 */ /* 0x000e700000209400 */
[----:B-1----:R-:W1:Y:S02]  /*0690*/  MUFU.RCP R0, R0 ;  /* 0x0000000000007308 */ /* 0x002e640000001000 */
[----:B-1----:R-:W-:-:S02]  /*06a0*/  VIADD R3, R0, 0xffffffe ;  /* 0x0ffffffe00037836 */ /* 0x002fc40000000000 */
[----:B------:R-:W-:Y:S01]  /*06b0*/  IMAD.MOV R0, RZ, RZ, -R4 ;  /* 0x000000ffff007224 */ /* 0x000fe200078e0a04 */
[----:B------:R-:W-:-:S03]  /*06c0*/  IABS R4, R25 ;  /* 0x0000001900047213 */ /* 0x000fc60000000000 */
[----:B------:R-:W1:Y:S02]  /*06d0*/  F2I.FTZ.U32.TRUNC.NTZ R3, R3 ;  /* 0x0000000300037305 */ /* 0x000e64000021f000 */
[----:B-1----:R-:W-:-:S04]  /*06e0*/  IMAD.MOV R9, RZ, RZ, -R3 ;  /* 0x000000ffff097224 */ /* 0x002fc800078e0a03 */
[----:B------:R-:W-:Y:S01]  /*06f0*/  IMAD.MOV.U32 R2, RZ, RZ, R9 ;  /* 0x000000ffff027224 */ /* 0x000fe200078e0009 */
[----:B------:R-:W-:-:S03]  /*0700*/  IABS R9, R8 ;  /* 0x0000000800097213 */ /* 0x000fc60000000000 */
[----:B------:R-:W-:Y:S02]  /*0710*/  IMAD R5, R2, R7, RZ ;  /* 0x0000000702057224 */ /* 0x000fe400078e02ff */
[----:B------:R-:W-:-:S04]  /*0720*/  IMAD.MOV.U32 R2, RZ, RZ, RZ ;  /* 0x000000ffff027224 */ /* 0x000fc800078e00ff */
[----:B------:R-:W-:Y:S02]  /*0730*/  IMAD.HI.U32 R2, R3, R5, R2 ;  /* 0x0000000503027227 */ /* 0x000fe400078e0002 */
[----:B------:R-:W1:Y:S04]  /*0740*/  I2F.RP R3, R13 ;  /* 0x0000000d00037306 */ /* 0x000e680000209400 */
[----:B------:R-:W-:-:S04]  /*0750*/  IMAD.HI.U32 R2, R2, R9, RZ ;  /* 0x0000000902027227 */ /* 0x000fc800078e00ff */
[----:B------:R-:W-:Y:S01]  /*0760*/  IMAD R0, R2, R0, R9 ;  /* 0x0000000002007224 */ /* 0x000fe200078e0209 */
[----:B------:R-:W-:-:S04]  /*0770*/  LOP3.LUT R9, R33, 0x7f, RZ, 0xc0, !PT ;  /* 0x0000007f21097812 */ /* 0x000fc800078ec0ff */
[----:B------:R-:W-:Y:S01]  /*0780*/  ISETP.GT.U32.AND P1, PT, R7, R0, PT ;  /* 0x000000000700720c */ /* 0x000fe20003f24070 */
[----:B-1----:R-:W1:-:S12]  /*0790*/  MUFU.RCP R3, R3 ;  /* 0x0000000300037308 */ /* 0x002e580000001000 */
[----:B------:R-:W-:Y:S02]  /*07a0*/  @!P1 IMAD.IADD R0, R0, 0x1, -R7 ;  /* 0x0000000100009824 */ /* 0x000fe400078e0a07 */
[----:B------:R-:W-:Y:S01]  /*07b0*/  @!P1 VIADD R2, R2, 0x1 ;  /* 0x0000000102029836 */ /* 0x000fe20000000000 */
[----:B------:R-:W-:Y:S02]  /*07c0*/  ISETP.NE.AND P1, PT, R11, RZ, PT ;  /* 0x000000ff0b00720c */ /* 0x000fe40003f25270 */
[----:B------:R-:W-:Y:S02]  /*07d0*/  ISETP.GE.U32.AND P0, PT, R0, R7, PT ;  /* 0x000000070000720c */ /* 0x000fe40003f06070 */
[----:B------:R-:W-:-:S04]  /*07e0*/  LOP3.LUT R0, R8, R11, RZ, 0x3c, !PT ;  /* 0x0000000b08007212 */ /* 0x000fc800078e3cff */
[----:B------:R-:W-:Y:S01]  /*07f0*/  ISETP.GE.AND P2, PT, R0, RZ, PT ;  /* 0x000000ff0000720c */ /* 0x000fe20003f46270 */
[----:B------:R-:W-:Y:S02]  /*0800*/  IMAD.MOV.U32 R0, RZ, RZ, R4 ;  /* 0x000000ffff007224 */ /* 0x000fe400078e0004 */
[----:B-1----:R-:W-:Y:S02]  /*0810*/  VIADD R4, R3, 0xffffffe ;  /* 0x0ffffffe03047836 */ /* 0x002fe40000000000 */
[----:B------:R-:W1:Y:S02]  /*0820*/  I2F.RP R5, R0 ;  /* 0x0000000000057306 */ /* 0x000e640000209400 */
[----:B------:R-:W-:-:S04]  /*0830*/  @P0 VIADD R2, R2, 0x1 ;  /* 0x0000000102020836 */ /* 0x000fc80000000000 */
[----:B------:R-:W-:Y:S02]  /*0840*/  IMAD.MOV.U32 R10, RZ, RZ, R2 ;  /* 0x000000ffff0a7224 */ /* 0x000fe400078e0002 */
[----:B------:R2:W3:Y:S02]  /*0850*/  F2I.FTZ.U32.TRUNC.NTZ R3, R4 ;  /* 0x0000000400037305 */ /* 0x0004e4000021f000 */
[----:B------:R-:W-:Y:S01]  /*0860*/  @!P2 IMAD.MOV R10, RZ, RZ, -R10 ;  /* 0x000000ffff0aa224 */ /* 0x000fe200078e0a0a */
[----:B------:R-:W-:-:S05]  /*0870*/  @!P1 LOP3.LUT R10, RZ, R11, RZ, 0x33, !PT ;  /* 0x0000000bff0a9212 */ /* 0x000fca00078e33ff */
[----:B------:R-:W-:Y:S01]  /*0880*/  IMAD.MOV R2, RZ, RZ, -R10 ;  /* 0x000000ffff027224 */ /* 0x000fe200078e0a0a */
[----:B-1----:R-:W1:Y:S01]  /*0890*/  MUFU.RCP R5, R5 ;  /* 0x0000000500057308 */ /* 0x002e620000001000 */
[----:B--2---:R-:W-:Y:S02]  /*08a0*/  SHF.R.U32.HI R4, RZ, 0x5, R33 ;  /* 0x00000005ff047819 */ /* 0x004fe40000011621 */
[----:B------:R-:W-:Y:S02]  /*08b0*/  IMAD R2, R11, R2, R8 ;  /* 0x000000020b027224 */ /* 0x000fe400078e0208 */
[----:B------:R-:W-:Y:S01]  /*08c0*/  R2UR UR7, R4 ;  /* 0x00000000040772ca */ /* 0x000fe200000e0000 */
[----:B---3--:R-:W-:Y:S02]  /*08d0*/  IMAD.MOV R7, RZ, RZ, -R3 ;  /* 0x000000ffff077224 */ /* 0x008fe400078e0a03 */
[----:B------:R-:W-:Y:S02]  /*08e0*/  IMAD.IADD R2, R6, 0x1, R2 ;  /* 0x0000000106027824 */ /* 0x000fe400078e0202 */
[----:B------:R-:W-:-:S02]  /*08f0*/  IMAD.MOV.U32 R6, RZ, RZ, R7 ;  /* 0x000000ffff067224 */ /* 0x000fc400078e0007 */
[----:B------:R-:W-:Y:S02]  /*0900*/  IMAD R12, R2, 0x80, R9 ;  /* 0x00000080020c7824 */ /* 0x000fe400078e0209 */
[----:B------:R-:W-:Y:S02]  /*0910*/  IMAD R7, R6, R13, RZ ;  /* 0x0000000d06077224 */ /* 0x000fe400078e02ff */
[----:B------:R-:W-:Y:S01]  /*0920*/  IMAD.MOV.U32 R2, RZ, RZ, RZ ;  /* 0x000000ffff027224 */ /* 0x000fe200078e00ff */
[----:B------:R-:W-:Y:S01]  /*0930*/  IABS R32, R12 ;  /* 0x0000000c00207213 */ /* 0x000fe20000000000 */
[----:B-1----:R-:W-:Y:S01]  /*0940*/  VIADD R5, R5, 0xffffffe ;  /* 0x0ffffffe05057836 */ /* 0x002fe20000000000 */
[----:B------:R-:W-:Y:S01]  /*0950*/  ISETP.GE.AND P2, PT, R12, RZ, PT ;  /* 0x000000ff0c00720c */ /* 0x000fe20003f46270 */
[----:B------:R-:W-:Y:S01]  /*0960*/  IMAD.HI.U32 R2, R3, R7, R2 ;  /* 0x0000000703027227 */ /* 0x000fe200078e0002 */
[----:B------:R-:W-:Y:S01]  /*0970*/  SHF.R.U32.HI R3, RZ, 0x5, R33 ;  /* 0x00000005ff037819 */ /* 0x000fe20000011621 */
[----:B------:R1:W-:Y:S01]  /*0980*/  STL [R1], R12 ;  /* 0x0000000c01007387 */ /* 0x0003e20000100800 */
[----:B------:R-:W-:Y:S01]  /*0990*/  USHF.L.U32 UR4, UR7, 0x15, URZ ;  /* 0x0000001507047899 */ /* 0x000fe200080006ff */
[----:B------:R-:W2:Y:S01]  /*09a0*/  F2I.FTZ.U32.TRUNC.NTZ R5, R5 ;  /* 0x0000000500057305 */ /* 0x000ea2000021f000 */
[----:B------:R-:W-:Y:S01]  /*09b0*/  SGXT.U32 R3, R3, 0x2 ;  /* 0x000000020303781a */ /* 0x000fe20000000000 */
[----:B------:R-:W-:Y:S01]  /*09c0*/  IMAD.HI.U32 R2, R2, R32, RZ ;  /* 0x0000002002027227 */ /* 0x000fe200078e00ff */
[----:B------:R-:W-:-:S03]  /*09d0*/  ULOP3.LUT UR4, UR4, 0x600000, URZ, 0xc0, !UPT ;  /* 0x0060000004047892 */ /* 0x000fc6000f8ec0ff */
[----:B------:R-:W-:Y:S02]  /*09e0*/  IMAD.MOV R2, RZ, RZ, -R2 ;  /* 0x000000ffff027224 */ /* 0x000fe400078e0a02 */
[----:B------:R-:W-:Y:S02]  /*09f0*/  IMAD.MOV.U32 R4, RZ, RZ, RZ ;  /* 0x000000ffff047224 */ /* 0x000fe400078e00ff */
[C---:B------:R-:W-:Y:S02]  /*0a00*/  IMAD R32, R13.reuse, R2, R32 ;  /* 0x000000020d207224 */ /* 0x040fe400078e0220 */
[----:B------:R-:W-:Y:S02]  /*0a10*/  IMAD.SHL.U32 R2, R10, 0x100, RZ ;  /* 0x000001000a027824 */ /* 0x000fe400078e00ff */
[----:B------:R-:W3:Y:S01]  /*0a20*/  LDC.64 R10, c[0x0][0x3a0] ;  /* 0x0000e800ff0a7b82 */ /* 0x000ee20000000a00 */
[----:B------:R-:W-:Y:S01]  /*0a30*/  ISETP.GT.U32.AND P0, PT, R13, R32, PT ;  /* 0x000000200d00720c */ /* 0x000fe20003f04070 */
[----:B--2---:R-:W-:Y:S01]  /*0a40*/  IMAD.MOV R21, RZ, RZ, -R5 ;  /* 0x000000ffff157224 */ /* 0x004fe200078e0a05 */
[----:B------:R-:W-:-:S03]  /*0a50*/  LOP3.LUT R22, R2, R3, RZ, 0xfc, !PT ;  /* 0x0000000302167212 */ /* 0x000fc600078efcff */
[----:B------:R-:W-:Y:S01]  /*0a60*/  IMAD R21, R21, R0, RZ ;  /* 0x0000000015157224 */ /* 0x000fe200078e02ff */
[C---:B------:R-:W-:Y:S02]  /*0a70*/  LOP3.LUT R6, R22.reuse, 0x8, RZ, 0xfc, !PT ;  /* 0x0000000816067812 */ /* 0x040fe400078efcff */
[----:B------:R-:W-:Y:S01]  /*0a80*/  LOP3.LUT R3, R22, 0x4, RZ, 0xfc, !PT ;  /* 0x0000000416037812 */ /* 0x000fe200078efcff */
[----:B------:R-:W-:Y:S01]  /*0a90*/  IMAD.HI.U32 R21, R5, R21, R4 ;  /* 0x0000001505157227 */ /* 0x000fe200078e0004 */
[----:B------:R-:W-:Y:S02]  /*0aa0*/  IABS R63, R6 ;  /* 0x00000006003f7213 */ /* 0x000fe40000000000 */
[----:B------:R-:W-:Y:S01]  /*0ab0*/  IABS R62, R3 ;  /* 0x00000003003e7213 */ /* 0x000fe20000000000 */
[----:B------:R-:W-:Y:S01]  /*0ac0*/  @!P0 IMAD.IADD R32, R32, 0x1, -R13 ;  /* 0x0000000120208824 */ /* 0x000fe200078e0a0d */
[----:B------:R-:W-:Y:S01]  /*0ad0*/  ISETP.GE.AND P4, PT, R3, RZ, PT ;  /* 0x000000ff0300720c */ /* 0x000fe20003f86270 */
[----:B------:R-:W-:Y:S01]  /*0ae0*/  IMAD.HI.U32 R4, R21, R63, RZ ;  /* 0x0000003f15047227 */ /* 0x000fe200078e00ff */
[----:B------:R-:W-:-:S02]  /*0af0*/  LOP3.LUT R26, R22, 0xc, RZ, 0xfc, !PT ;  /* 0x0000000c161a7812 */ /* 0x000fc400078efcff */
[----:B------:R-:W-:Y:S01]  /*0b00*/  ISETP.GT.U32.AND P1, PT, R13, R32, PT ;  /* 0x000000200d00720c */ /* 0x000fe20003f24070 */
[C---:B------:R-:W-:Y:S01]  /*0b10*/  IMAD.HI.U32 R3, R21.reuse, R62, RZ ;  /* 0x0000003e15037227 */ /* 0x040fe200078e00ff */
[----:B------:R-:W-:Y:S02]  /*0b20*/  ISETP.NE.AND P0, PT, R24, RZ, PT ;  /* 0x000000ff1800720c */ /* 0x000fe40003f05270 */
[----:B------:R-:W-:Y:S01]  /*0b30*/  IABS R64, R26 ;  /* 0x0000001a00407213 */ /* 0x000fe20000000000 */
[----:B------:R-:W-:Y:S01]  /*0b40*/  IMAD.MOV R4, RZ, RZ, -R4 ;  /* 0x000000ffff047224 */ /* 0x000fe200078e0a04 */
[----:B------:R-:W-:Y:S01]  /*0b50*/  ISETP.GE.AND P3, PT, R6, RZ, PT ;  /* 0x000000ff0600720c */ /* 0x000fe20003f66270 */
[----:B------:R-:W-:Y:S01]  /*0b60*/  IMAD.MOV R3, RZ, RZ, -R3 ;  /* 0x000000ffff037224 */ /* 0x000fe200078e0a03 */
[----:B------:R-:W-:Y:S01]  /*0b70*/  LOP3.LUT R27, R22, 0x14, RZ, 0xfc, !PT ;  /* 0x00000014161b7812 */ /* 0x000fe200078efcff */
[----:B------:R-:W-:Y:S01]  /*0b80*/  IMAD R63, R0, R4, R63 ;  /* 0x00000004003f7224 */ /* 0x000fe200078e023f */
[----:B------:R-:W-:Y:S01]  /*0b90*/  LOP3.LUT R28, R22, 0x20, RZ, 0xfc, !PT ;  /* 0x00000020161c7812 */ /* 0x000fe200078efcff */
[----:B---3--:R-:W-:Y:S01]  /*0ba0*/  VIADD R4, R10, 0xffffffec ;  /* 0xffffffec0a047836 */ /* 0x008fe20000000000 */
[----:B------:R-:W-:Y:S01]  /*0bb0*/  IABS R66, R27 ;  /* 0x0000001b00427213 */ /* 0x000fe20000000000 */
[----:B------:R-:W-:Y:S01]  /*0bc0*/  IMAD R62, R0, R3, R62 ;  /* 0x00000003003e7224 */ /* 0x000fe200078e023e */
[----:B------:R-:W-:Y:S01]  /*0bd0*/  LOP3.LUT R29, R22, 0x24, RZ, 0xfc, !PT ;  /* 0x00000024161d7812 */ /* 0x000fe200078efcff */
[----:B------:R-:W-:Y:S01]  /*0be0*/  IMAD.HI.U32 R5, R21, R64, RZ ;  /* 0x0000004015057227 */ /* 0x000fe200078e00ff */
[----:B------:R-:W-:-:S02]  /*0bf0*/  ISETP.GE.U32.AND P6, PT, R4, 0x7fffffcd, PT ;  /* 0x7fffffcd0400780c */ /* 0x000fc40003fc6070 */
[----:B------:R-:W-:Y:S01]  /*0c00*/  IABS R68, R28 ;  /* 0x0000001c00447213 */ /* 0x000fe20000000000 */
[----:B------:R-:W-:Y:S01]  /*0c10*/  VIADD R3, R10, 0xffffffed ;  /* 0xffffffed0a037836 */ /* 0x000fe20000000000 */
[----:B------:R-:W-:Y:S01]  /*0c20*/  SEL R20, RZ, 0x1, P6 ;  /* 0x00000001ff147807 */ /* 0x000fe20003000000 */
[----:B------:R-:W-:Y:S01]  /*0c30*/  @!P1 IMAD.IADD R32, R32, 0x1, -R13 ;  /* 0x0000000120209824 */ /* 0x000fe200078e0a0d */
[----:B------:R-:W-:Y:S01]  /*0c40*/  IABS R69, R29 ;  /* 0x0000001d00457213 */ /* 0x000fe20000000000 */
[----:B------:R-:W-:Y:S01]  /*0c50*/  VIADD R4, R10, 0xffffffe8 ;  /* 0xffffffe80a047836 */ /* 0x000fe20000000000 */
[----:B------:R-:W-:Y:S01]  /*0c60*/  ISETP.GE.U32.AND P1, PT, R3, 0x7fffffce, PT ;  /* 0x7fffffce0300780c */ /* 0x000fe20003f26070 */
[----:B------:R-:W-:Y:S01]  /*0c70*/  IMAD.MOV R5, RZ, RZ, -R5 ;  /* 0x000000ffff057224 */ /* 0x000fe200078e0a05 */
[----:B------:R-:W-:Y:S01]  /*0c80*/  LOP3.LUT R30, R22, 0x38, RZ, 0xfc, !PT ;  /* 0x00000038161e7812 */ /* 0x000fe200078efcff */
[----:B------:R-:W-:Y:S01]  /*0c90*/  @!P2 IMAD.MOV R32, RZ, RZ, -R32 ;  /* 0x000000ffff20a224 */ /* 0x000fe200078e0a20 */
[----:B------:R-:W-:Y:S01]  /*0ca0*/  @!P0 LOP3.LUT R32, RZ, R24, RZ, 0x33, !PT ;  /* 0x00000018ff208212 */ /* 0x000fe200078e33ff */
[----:B------:R-:W-:Y:S01]  /*0cb0*/  VIADD R3, R10, 0xffffffe9 ;  /* 0xffffffe90a037836 */ /* 0x000fe20000000000 */
[----:B------:R-:W-:Y:S01]  /*0cc0*/  ISETP.GE.U32.AND P0, PT, R4, 0x7fffffc9, PT ;  /* 0x7fffffc90400780c */ /* 0x000fe20003f06070 */
[----:B------:R-:W-:Y:S01]  /*0cd0*/  VIADD R6, R10, 0xffffffee ;  /* 0xffffffee0a067836 */ /* 0x000fe20000000000 */
[----:B------:R-:W-:Y:S01]  /*0ce0*/  SEL R19, RZ, 0x1fffe, P1 ;  /* 0x0001fffeff137807 */ /* 0x000fe20000800000 */
[----:B------:R-:W-:Y:S01]  /*0cf0*/  IMAD R64, R0, R5, R64 ;  /* 0x0000000500407224 */ /* 0x000fe200078e0240 */
[----:B------:R-:W-:Y:S01]  /*0d00*/  ISETP.GE.U32.AND P6, PT, R3, 0x7fffffca, PT ;  /* 0x7fffffca0300780c */ /* 0x000fe20003fc6070 */
[----:B------:R-:W-:Y:S01]  /*0d10*/  VIADD R4, R10, 0xffffffea ;  /* 0xffffffea0a047836 */ /* 0x000fe20000000000 */
[----:B------:R-:W-:Y:S01]  /*0d20*/  ISETP.GE.U32.AND P5, PT, R6, 0x7fffffcf, PT ;  /* 0x7fffffcf0600780c */ /* 0x000fe20003fa6070 */
[C---:B------:R-:W-:Y:S01]  /*0d30*/  VIADD R5, R10.reuse, 0xffffffef ;  /* 0xffffffef0a057836 */ /* 0x040fe20000000000 */
[----:B------:R-:W-:Y:S01]  /*0d40*/  SEL R17, RZ, 0x1, P0 ;  /* 0x00000001ff117807 */ /* 0x000fe20000000000 */
[----:B------:R-:W-:Y:S01]  /*0d50*/  VIADD R3, R10, 0xffffffeb ;  /* 0xffffffeb0a037836 */ /* 0x000fe20000000000 */
[----:B------:R-:W-:Y:S01]  /*0d60*/  ISETP.GE.U32.AND P1, PT, R4, 0x7fffffcb, PT ;  /* 0x7fffffcb0400780c */ /* 0x000fe20003f26070 */
[C---:B------:R-:W-:Y:S01]  /*0d70*/  VIADD R4, R10.reuse, 0xffffffe4 ;  /* 0xffffffe40a047836 */ /* 0x040fe20000000000 */
[----:B------:R-:W-:Y:S01]  /*0d80*/  ISETP.GE.U32.AND P2, PT, R5, 0x7fffffd0, PT ;  /* 0x7fffffd00500780c */ /* 0x000fe20003f46070 */
[----:B------:R-:W-:Y:S01]  /*0d90*/  VIADD R5, R10, 0xffffffe6 ;  /* 0xffffffe60a057836 */ /* 0x000fe20000000000 */
[----:B------:R-:W-:Y:S01]  /*0da0*/  SEL R13, RZ, 0x4, P5 ;  /* 0x00000004ff0d7807 */ /* 0x000fe20002800000 */
[----:B------:R-:W-:Y:S01]  /*0db0*/  IMAD R32, R32, R11, RZ ;  /* 0x0000000b20207224 */ /* 0x000fe200078e02ff */
[----:B------:R-:W-:Y:S01]  /*0dc0*/  ISETP.GE.U32.AND P5, PT, R3, 0x7fffffcc, PT ;  /* 0x7fffffcc0300780c */ /* 0x000fe20003fa6070 */
[C---:B------:R-:W-:Y:S01]  /*0dd0*/  VIADD R3, R10.reuse, 0xffffffe5 ;  /* 0xffffffe50a037836 */ /* 0x040fe20000000000 */
[----:B-1----:R-:W-:Y:S01]  /*0de0*/  SEL R12, RZ, 0x7fff8, P2 ;  /* 0x0007fff8ff0c7807 */ /* 0x002fe20001000000 */
[----:B------:R-:W-:Y:S01]  /*0df0*/  VIADD R11, R10, 0xfffffffe ;  /* 0xfffffffe0a0b7836 */ /* 0x000fe20000000000 */
[----:B------:R-:W-:Y:S01]  /*0e00*/  ISETP.GE.U32.AND P2, PT, R4, 0x7fffffc5, PT ;  /* 0x7fffffc50400780c */ /* 0x000fe20003f46070 */
[C---:B------:R-:W-:Y:S01]  /*0e10*/  VIADD R4, R10.reuse, 0xffffffe7 ;  /* 0xffffffe70a047836 */ /* 0x040fe20000000000 */
[----:B------:R-:W-:Y:S01]  /*0e20*/  ISETP.GE.U32.AND P0, PT, R3, 0x7fffffc6, PT ;  /* 0x7fffffc60300780c */ /* 0x000fe20003f06070 */
[----:B------:R-:W-:Y:S01]  /*0e30*/  VIADD R3, R10, 0xffffffe1 ;  /* 0xffffffe10a037836 */ /* 0x000fe20000000000 */
[----:B------:R-:W-:Y:S01]  /*0e40*/  SEL R7, RZ, 0x4, P1 ;  /* 0x00000004ff077807 */ /* 0x000fe20000800000 */
[----:B------:R-:W-:Y:S01]  /*0e50*/  IMAD.IADD R19, R20, 0x1, R19 ;  /* 0x0000000114137824 */ /* 0x000fe200078e0213 */
[----:B------:R-:W-:Y:S01]  /*0e60*/  ISETP.GE.U32.AND P1, PT, R4, 0x7fffffc8, PT ;  /* 0x7fffffc80400780c */ /* 0x000fe20003f26070 */
[----:B------:R-:W-:Y:S01]  /*0e70*/  VIADD R4, R10, 0xffffffe2 ;  /* 0xffffffe20a047836 */ /* 0x000fe20000000000 */
[----:B------:R-:W-:-:S02]  /*0e80*/  SEL R8, RZ, 0x7fff8, P5 ;  /* 0x0007fff8ff087807 */ /* 0x000fc40002800000 */
[----:B------:R-:W-:Y:S01]  /*0e90*/  ISETP.GE.U32.AND P5, PT, R3, 0x7fffffc2, PT ;  /* 0x7fffffc20300780c */ /* 0x000fe20003fa6070 */
[----:B------:R-:W-:Y:S01]  /*0ea0*/  VIADD R3, R10, 0xffffffe3 ;  /* 0xffffffe30a037836 */ /* 0x000fe20000000000 */
[----:B------:R-:W-:Y:S02]  /*0eb0*/  SEL R6, RZ, 0x7fff8, P1 ;  /* 0x0007fff8ff067807 */ /* 0x000fe40000800000 */
[----:B------:R-:W-:Y:S02]  /*0ec0*/  ISETP.GT.U32.AND P1, PT, R0, R63, PT ;  /* 0x0000003f0000720c */ /* 0x000fe40003f24070 */
[----:B------:R-:W-:Y:S02]  /*0ed0*/  LOP3.LUT R24, R22, 0x10, RZ, 0xfc, !PT ;  /* 0x0000001016187812 */ /* 0x000fe400078efcff */
[----:B------:R-:W-:Y:S02]  /*0ee0*/  SEL R15, RZ, 0x1fffe, P0 ;  /* 0x0001fffeff0f7807 */ /* 0x000fe40000000000 */
[----:B------:R-:W-:-:S02]  /*0ef0*/  SEL R14, RZ, 0x1fffe, P5 ;  /* 0x0001fffeff0e7807 */ /* 0x000fc40002800000 */
[C---:B------:R-:W-:Y:S02]  /*0f00*/  ISETP.GT.U32.AND P0, PT, R0.reuse, R62, PT ;  /* 0x0000003e0000720c */ /* 0x040fe40003f04070 */
[----:B------:R-:W-:Y:S02]  /*0f10*/  ISETP.GT.U32.AND P5, PT, R0, R64, PT ;  /* 0x000000400000720c */ /* 0x000fe40003fa4070 */
[----:B------:R-:W-:Y:S01]  /*0f20*/  IABS R65, R24 ;  /* 0x0000001800417213 */ /* 0x000fe20000000000 */
[----:B------:R-:W-:Y:S01]  /*0f30*/  @!P1 IMAD.IADD R63, R63, 0x1, -R0 ;  /* 0x000000013f3f9824 */ /* 0x000fe200078e0a00 */
[----:B------:R-:W-:Y:S02]  /*0f40*/  SEL R18, RZ, 0x1fffe, P6 ;  /* 0x0001fffeff127807 */ /* 0x000fe40003000000 */
[----:B------:R-:W-:Y:S01]  /*0f50*/  ISETP.GE.U32.AND P6, PT, R5, 0x7fffffc7, PT ;  /* 0x7fffffc70500780c */ /* 0x000fe20003fc6070 */
[----:B------:R-:W-:Y:S01]  /*0f60*/  IMAD.HI.U32 R23, R21, R65, RZ ;  /* 0x0000004115177227 */ /* 0x000fe200078e00ff */
[----:B------:R-:W-:-:S02]  /*0f70*/  SEL R16, RZ, 0x1, P2 ;  /* 0x00000001ff107807 */ /* 0x000fc40001000000 */
[----:B------:R-:W-:Y:S01]  /*0f80*/  SEL R5, RZ, 0x4, P6 ;  /* 0x00000004ff057807 */ /* 0x000fe20003000000 */
[----:B------:R-:W-:Y:S01]  /*0f90*/  IMAD.MOV R23, RZ, RZ, -R23 ;  /* 0x000000ffff177224 */ /* 0x000fe200078e0a17 */
[----:B------:R-:W-:Y:S01]  /*0fa0*/  ISETP.GE.U32.AND P6, PT, R3, 0x7fffffc4, PT ;  /* 0x7fffffc40300780c */ /* 0x000fe20003fc6070 */
[--C-:B------:R-:W-:Y:S01]  /*0fb0*/  @!P0 IMAD.IADD R62, R62, 0x1, -R0.reuse ;  /* 0x000000013e3e8824 */ /* 0x100fe200078e0a00 */
[----:B------:R-:W-:Y:S01]  /*0fc0*/  ISETP.GE.U32.AND P2, PT, R4, 0x7fffffc3, PT ;  /* 0x7fffffc30400780c */ /* 0x000fe20003f46070 */
[----:B------:R-:W-:Y:S01]  /*0fd0*/  @!P5 IMAD.IADD R64, R64, 0x1, -R0 ;  /* 0x000000014040d824 */ /* 0x000fe200078e0a00 */
[C---:B------:R-:W-:Y:S01]  /*0fe0*/  ISETP.GT.U32.AND P5, PT, R0.reuse, R63, PT ;  /* 0x0000003f0000720c */ /* 0x040fe20003fa4070 */
[C---:B------:R-:W-:Y:S01]  /*0ff0*/  IMAD R65, R0.reuse, R23, R65 ;  /* 0x0000001700417224 */ /* 0x040fe200078e0241 */
[----:B------:R-:W-:Y:S01]  /*1000*/  SEL R4, RZ, 0x7fff8, P6 ;  /* 0x0007fff8ff047807 */ /* 0x000fe20003000000 */
[----:B------:R-:W-:Y:S01]  /*1010*/  IMAD.HI.U32 R23, R21, R66, RZ ;  /* 0x0000004215177227 */ /* 0x000fe200078e00ff */
[----:B------:R-:W-:-:S02]  /*1020*/  ISETP.GT.U32.AND P6, PT, R0, R62, PT ;  /* 0x0000003e0000720c */ /* 0x000fc40003fc4070 */
[----:B------:R-:W-:Y:S01]  /*1030*/  ISETP.GT.U32.AND P1, PT, R0, R64, PT ;  /* 0x000000400000720c */ /* 0x000fe20003f24070 */
[----:B------:R-:W-:Y:S01]  /*1040*/  IMAD.MOV R23, RZ, RZ, -R23 ;  /* 0x000000ffff177224 */ /* 0x000fe200078e0a17 */
[----:B------:R-:W-:Y:S01]  /*1050*/  SEL R3, RZ, 0x4, P2 ;  /* 0x00000004ff037807 */ /* 0x000fe20001000000 */
[----:B------:R-:W-:Y:S01]  /*1060*/  IMAD.IADD R17, R17, 0x1, R18 ;  /* 0x0000000111117824 */ /* 0x000fe200078e0212 */
[----:B------:R-:W-:Y:S01]  /*1070*/  ISETP.GE.AND P2, PT, R26, RZ, PT ;  /* 0x000000ff1a00720c */ /* 0x000fe20003f46270 */
[----:B------:R-:W-:Y:S01]  /*1080*/  IMAD R66, R0, R23, R66 ;  /* 0x0000001700427224 */ /* 0x000fe200078e0242 */
[----:B------:R-:W-:Y:S01]  /*1090*/  LOP3.LUT R26, R22, 0x18, RZ, 0xfc, !PT ;  /* 0x00000018161a7812 */ /* 0x000fe200078efcff */
[----:B------:R-:W-:Y:S01]  /*10a0*/  @!P5 IMAD.IADD R63, R63, 0x1, -R0 ;  /* 0x000000013f3fd824 */ /* 0x000fe200078e0a00 */
[----:B------:R-:W-:Y:S01]  /*10b0*/  ISETP.GE.AND P0, PT, R24, RZ, PT ;  /* 0x000000ff1800720c */ /* 0x000fe20003f06270 */
[----:B------:R-:W-:Y:S01]  /*10c0*/  IMAD.HI.U32 R24, R21, R68, RZ ;  /* 0x0000004415187227 */ /* 0x000fe200078e00ff */
[----:B------:R-:W-:-:S02]  /*10d0*/  ISETP.GT.U32.AND P5, PT, R0, R66, PT ;  /* 0x000000420000720c */ /* 0x000fc40003fa4070 */
[----:B------:R-:W-:Y:S01]  /*10e0*/  IABS R67, R26 ;  /* 0x0000001a00437213 */ /* 0x000fe20000000000 */
[--C-:B------:R-:W-:Y:S01]  /*10f0*/  @!P6 IMAD.IADD R62, R62, 0x1, -R0.reuse ;  /* 0x000000013e3ee824 */ /* 0x100fe200078e0a00 */
[----:B------:R-:W-:Y:S01]  /*1100*/  ISETP.GT.U32.AND P6, PT, R0, R65, PT ;  /* 0x000000410000720c */ /* 0x000fe20003fc4070 */
[----:B------:R-:W-:Y:S01]  /*1110*/  @!P1 IMAD.IADD R64, R64, 0x1, -R0 ;  /* 0x0000000140409824 */ /* 0x000fe200078e0a00 */
[----:B------:R-:W-:Y:S01]  /*1120*/  ISETP.GE.AND P1, PT, R27, RZ, PT ;  /* 0x000000ff1b00720c */ /* 0x000fe20003f26270 */
[----:B------:R-:W-:Y:S01]  /*1130*/  IMAD.HI.U32 R23, R21, R67, RZ ;  /* 0x0000004315177227 */ /* 0x000fe200078e00ff */
[----:B------:R-:W-:Y:S02]  /*1140*/  IABS R80, R30 ;  /* 0x0000001e00507213 */ /* 0x000fe40000000000 */
[C---:B------:R-:W-:Y:S01]  /*1150*/  LOP3.LUT R31, R22.reuse, 0x98, RZ, 0xfc, !PT ;  /* 0x00000098161f7812 */ /* 0x040fe200078efcff */
[----:B------:R-:W-:Y:S01]  /*1160*/  IMAD.MOV R27, RZ, RZ, -R24 ;  /* 0x000000ffff1b7224 */ /* 0x000fe200078e0a18 */
[----:B------:R-:W-:Y:S01]  /*1170*/  LOP3.LUT R24, R22, 0x28, RZ, 0xfc, !PT ;  /* 0x0000002816187812 */ /* 0x000fe200078efcff */
[--C-:B------:R-:W-:Y:S01]  /*1180*/  @!P5 IMAD.IADD R66, R66, 0x1, -R0.reuse ;  /* 0x000000014242d824 */ /* 0x100fe200078e0a00 */
[----:B------:R-:W-:Y:S01]  /*1190*/  IABS R101, R31 ;  /* 0x0000001f00657213 */ /* 0x000fe20000000000 */
[----:B------:R-:W-:Y:S01]  /*11a0*/  IMAD.MOV R23, RZ, RZ, -R23 ;  /* 0x000000ffff177224 */ /* 0x000fe200078e0a17 */
[----:B------:R-:W-:Y:S01]  /*11b0*/  IABS R72, R24 ;  /* 0x0000001800487213 */ /* 0x000fe20000000000 */
[----:B------:R-:W-:Y:S01]  /*11c0*/  @!P6 IMAD.IADD R65, R65, 0x1, -R0 ;  /* 0x000000014141e824 */ /* 0x000fe200078e0a00 */
[----:B------:R-:W-:Y:S01]  /*11d0*/  ISETP.GE.AND P6, PT, R26, RZ, PT ;  /* 0x000000ff1a00720c */ /* 0x000fe20003fc6270 */
[----:B------:R-:W-:Y:S01]  /*11e0*/  IMAD.HI.U32 R26, R21, R69, RZ ;  /* 0x00000045151a7227 */ /* 0x000fe200078e00ff */
[----:B------:R-:W-:-:S02]  /*11f0*/  ISETP.GT.U32.AND P5, PT, R0, R66, PT ;  /* 0x000000420000720c */ /* 0x000fc40003fa4070 */
[C---:B------:R-:W-:Y:S01]  /*1200*/  LOP3.LUT R34, R22.reuse, 0xa0, RZ, 0xfc, !PT ;  /* 0x000000a016227812 */ /* 0x040fe200078efcff */
[----:B------:R-:W-:Y:S01]  /*1210*/  IMAD.MOV R26, RZ, RZ, -R26 ;  /* 0x000000ffff1a7224 */ /* 0x000fe200078e0a1a */
[----:B------:R-:W-:Y:S01]  /*1220*/  LOP3.LUT R35, R22, 0xf4, RZ, 0xfc, !PT ;  /* 0x000000f416237812 */ /* 0x000fe200078efcff */
[C---:B------:R-:W-:Y:S01]  /*1230*/  IMAD R68, R0.reuse, R27, R68 ;  /* 0x0000001b00447224 */ /* 0x040fe200078e0244 */
[----:B------:R-:W-:Y:S01]  /*1240*/  IABS R102, R34 ;  /* 0x0000002200667213 */ /* 0x000fe20000000000 */
[C---:B------:R-:W-:Y:S01]  /*1250*/  IMAD R67, R0.reuse, R23, R67 ;  /* 0x0000001700437224 */ /* 0x040fe200078e0243 */
[----:B------:R-:W-:Y:S01]  /*1260*/  IABS R55, R35 ;  /* 0x0000002300377213 */ /* 0x000fe20000000000 */
[----:B------:R-:W-:Y:S01]  /*1270*/  IMAD R69, R0, R26, R69 ;  /* 0x0000001a00457224 */ /* 0x000fe200078e0245 */
[----:B------:R-:W-:Y:S01]  /*1280*/  LOP3.LUT R26, R22, 0x2c, RZ, 0xfc, !PT ;  /* 0x0000002c161a7812 */ /* 0x000fe200078efcff */
[----:B------:R-:W-:Y:S01]  /*1290*/  @!P2 IMAD.MOV R64, RZ, RZ, -R64 ;  /* 0x000000ffff40a224 */ /* 0x000fe200078e0a40 */
[C---:B------:R-:W-:Y:S01]  /*12a0*/  ISETP.GT.U32.AND P2, PT, R0.reuse, R68, PT ;  /* 0x000000440000720c */ /* 0x040fe20003f44070 */
[----:B------:R-:W-:Y:S01]  /*12b0*/  @!P4 IMAD.MOV R62, RZ, RZ, -R62 ;  /* 0x000000ffff3ec224 */ /* 0x000fe200078e0a3e */
[C---:B------:R-:W-:Y:S01]  /*12c0*/  ISETP.GT.U32.AND P4, PT, R0.reuse, R65, PT ;  /* 0x000000410000720c */ /* 0x040fe20003f84070 */
[----:B------:R-:W-:Y:S01]  /*12d0*/  @!P3 IMAD.MOV R63, RZ, RZ, -R63 ;  /* 0x000000ffff3fb224 */ /* 0x000fe200078e0a3f */
[----:B------:R-:W-:Y:S01]  /*12e0*/  ISETP.GT.U32.AND P3, PT, R0, R67, PT ;  /* 0x000000430000720c */ /* 0x000fe20003f64070 */
[----:B------:R-:W-:Y:S01]  /*12f0*/  @!P5 IMAD.IADD R66, R66, 0x1, -R0 ;  /* 0x000000014242d824 */ /* 0x000fe200078e0a00 */
[----:B------:R-:W-:Y:S01]  /*1300*/  ISETP.GT.U32.AND P5, PT, R0, R69, PT ;  /* 0x000000450000720c */ /* 0x000fe20003fa4070 */
[----:B------:R-:W-:Y:S01]  /*1310*/  IMAD.HI.U32 R23, R21, R72, RZ ;  /* 0x0000004815177227 */ /* 0x000fe200078e00ff */
[----:B------:R-:W-:-:S02]  /*1320*/  IABS R73, R26 ;  /* 0x0000001a00497213 */ /* 0x000fc40000000000 */
[----:B------:R-:W-:Y:S01]  /*1330*/  LOP3.LUT R17, R17, 0x3, RZ, 0xc0, !PT ;  /* 0x0000000311117812 */ /* 0x000fe200078ec0ff */
[----:B------:R-:W-:Y:S01]  /*1340*/  IMAD.MOV R27, RZ, RZ, -R23 ;  /* 0x000000ffff1b7224 */ /* 0x000fe200078e0a17 */
[----:B------:R-:W-:Y:S01]  /*1350*/  LOP3.LUT R19, R19, 0x3, RZ, 0xc0, !PT ;  /* 0x0000000313137812 */ /* 0x000fe200078ec0ff */
[--C-:B------:R-:W-:Y:S01]  /*1360*/  @!P2 IMAD.IADD R68, R68, 0x1, -R0.reuse ;  /* 0x000000014444a824 */ /* 0x100fe200078e0a00 */
[----:B------:R-:W-:Y:S01]  /*1370*/  IADD3 R8, PT, PT, R17, R8, R7 ;  /* 0x0000000811087210 */ /* 0x000fe20007ffe007 */
[--C-:B------:R-:W-:Y:S01]  /*1380*/  @!P4 IMAD.IADD R65, R65, 0x1, -R0.reuse ;  /* 0x000000014141c824 */ /* 0x100fe200078e0a00 */
[----:B------:R-:W-:Y:S01]  /*1390*/  ISETP.GE.AND P4, PT, R28, RZ, PT ;  /* 0x000000ff1c00720c */ /* 0x000fe20003f86270 */
[--C-:B------:R-:W-:Y:S01]  /*13a0*/  @!P3 IMAD.IADD R67, R67, 0x1, -R0.reuse ;  /* 0x000000014343b824 */ /* 0x100fe200078e0a00 */
[----:B------:R-:W-:Y:S01]  /*13b0*/  LOP3.LUT R28, R22, 0x30, RZ, 0xfc, !PT ;  /* 0x00000030161c7812 */ /* 0x000fe200078efcff */
[----:B------:R-:W-:Y:S01]  /*13c0*/  @!P5 IMAD.IADD R69, R69, 0x1, -R0 ;  /* 0x000000014545d824 */ /* 0x000fe200078e0a00 */
[C---:B------:R-:W-:Y:S01]  /*13d0*/  ISETP.GT.U32.AND P5, PT, R0.reuse, R68, PT ;  /* 0x000000440000720c */ /* 0x040fe20003fa4070 */
[----:B------:R-:W-:Y:S01]  /*13e0*/  IMAD.HI.U32 R23, R21, R73, RZ ;  /* 0x0000004915177227 */ /* 0x000fe200078e00ff */
[----:B------:R-:W-:-:S02]  /*13f0*/  ISETP.GT.U32.AND P2, PT, R0, R67, PT ;  /* 0x000000430000720c */ /* 0x000fc40003f44070 */
[----:B------:R-:W-:Y:S01]  /*1400*/  IABS R78, R28 ;  /* 0x0000001c004e7213 */ /* 0x000fe20000000000 */
[----:B------:R-:W-:Y:S01]  /*1410*/  IMAD.MOV R23, RZ, RZ, -R23 ;  /* 0x000000ffff177224 */ /* 0x000fe200078e0a17 */
[----:B------:R-:W-:Y:S01]  /*1420*/  ISETP.GE.AND P3, PT, R29, RZ, PT ;  /* 0x000000ff1d00720c */ /* 0x000fe20003f66270 */
[----:B------:R-:W-:Y:S01]  /*1430*/  IMAD R72, R0, R27, R72 ;  /* 0x0000001b00487224 */ /* 0x000fe200078e0248 */
[----:B------:R-:W-:Y:S01]  /*1440*/  LOP3.LUT R29, R22, 0x34, RZ, 0xfc, !PT ;  /* 0x00000034161d7812 */ /* 0x000fe200078efcff */
[----:B------:R-:W-:Y:S01]  /*1450*/  IMAD R73, R0, R23, R73 ;  /* 0x0000001700497224 */ /* 0x000fe200078e0249 */
[----:B------:R-:W-:Y:S01]  /*1460*/  IADD3 R13, PT, PT, R19, R12, R13 ;  /* 0x0000000c130d7210 */ /* 0x000fe20007ffe00d */
[----:B------:R-:W-:Y:S01]  /*1470*/  IMAD.HI.U32 R23, R21, R78, RZ ;  /* 0x0000004e15177227 */ /* 0x000fe200078e00ff */
[----:B------:R-:W-:-:S03]  /*1480*/  IABS R79, R29 ;  /* 0x0000001d004f7213 */ /* 0x000fc60000000000 */
[--C-:B------:R-:W-:Y:S01]  /*1490*/  @!P5 IMAD.IADD R68, R68, 0x1, -R0.reuse ;  /* 0x000000014444d824 */ /* 0x100fe200078e0a00 */
[C---:B------:R-:W-:Y:S01]  /*14a0*/  ISETP.GT.U32.AND P5, PT, R0.reuse, R73, PT ;  /* 0x000000490000720c */ /* 0x040fe20003fa4070 */
[----:B------:R-:W-:Y:S02]  /*14b0*/  IMAD.MOV R27, RZ, RZ, -R23 ;  /* 0x000000ffff1b7224 */ /* 0x000fe400078e0a17 */
[----:B------:R-:W-:Y:S01]  /*14c0*/  @!P0 IMAD.MOV R65, RZ, RZ, -R65 ;  /* 0x000000ffff418224 */ /* 0x000fe200078e0a41 */
[C---:B------:R-:W-:Y:S01]  /*14d0*/  ISETP.GT.U32.AND P0, PT, R0.reuse, R69, PT ;  /* 0x000000450000720c */ /* 0x040fe20003f04070 */
[----:B------:R-:W-:Y:S01]  /*14e0*/  @!P2 IMAD.IADD R67, R67, 0x1, -R0 ;  /* 0x000000014343a824 */ /* 0x000fe200078e0a00 */
[C---:B------:R-:W-:Y:S01]  /*14f0*/  ISETP.GT.U32.AND P2, PT, R0.reuse, R72, PT ;  /* 0x000000480000720c */ /* 0x040fe20003f44070 */
[----:B------:R-:W-:Y:S01]  /*1500*/  IMAD R78, R0, R27, R78 ;  /* 0x0000001b004e7224 */ /* 0x000fe200078e024e */
[----:B------:R-:W-:Y:S01]  /*1510*/  LOP3.LUT R27, R22, 0x4c, RZ, 0xfc, !PT ;  /* 0x0000004c161b7812 */ /* 0x000fe200078efcff */
[----:B------:R-:W-:-:S02]  /*1520*/  @!P6 IMAD.MOV R67, RZ, RZ, -R67 ;  /* 0x000000ffff43e224 */ /* 0x000fc400078e0a43 */
[----:B------:R-:W-:Y:S01]  /*1530*/  IMAD.HI.U32 R23, R21, R79, RZ ;  /* 0x0000004f15177227 */ /* 0x000fe200078e00ff */
[----:B------:R-:W-:Y:S02]  /*1540*/  ISETP.GT.U32.AND P6, PT, R0, R78, PT ;  /* 0x0000004e0000720c */ /* 0x000fe40003fc4070 */
[----:B------:R-:W-:Y:S01]  /*1550*/  IABS R84, R27 ;  /* 0x0000001b00547213 */ /* 0x000fe20000000000 */
[--C-:B------:R-:W-:Y:S02]  /*1560*/  @!P5 IMAD.IADD R73, R73, 0x1, -R0.reuse ;  /* 0x000000014949d824 */ /* 0x100fe400078e0a00 */
[--C-:B------:R-:W-:Y:S01]  /*1570*/  @!P0 IMAD.IADD R69, R69, 0x1, -R0.reuse ;  /* 0x0000000145458824 */ /* 0x100fe200078e0a00 */
[----:B------:R-:W-:Y:S01]  /*1580*/  ISETP.GE.AND P0, PT, R24, RZ, PT ;  /* 0x000000ff1800720c */ /* 0x000fe20003f06270 */
[----:B------:R-:W-:Y:S01]  /*1590*/  IMAD.MOV R24, RZ, RZ, -R23 ;  /* 0x000000ffff187224 */ /* 0x000fe200078e0a17 */
[----:B------:R-:W-:Y:S01]  /*15a0*/  ISETP.GT.U32.AND P5, PT, R0, R73, PT ;  /* 0x000000490000720c */ /* 0x000fe20003fa4070 */
[--C-:B------:R-:W-:Y:S01]  /*15b0*/  @!P2 IMAD.IADD R72, R72, 0x1, -R0.reuse ;  /* 0x000000014848a824 */ /* 0x100fe200078e0a00 */
[----:B------:R-:W-:Y:S01]  /*15c0*/  ISETP.GE.AND P2, PT, R26, RZ, PT ;  /* 0x000000ff1a00720c */ /* 0x000fe20003f46270 */
[----:B------:R-:W-:Y:S01]  /*15d0*/  IMAD R79, R0, R24, R79 ;  /* 0x00000018004f7224 */ /* 0x000fe200078e024f */
[----:B------:R-:W-:Y:S01]  /*15e0*/  LOP3.LUT R24, R22, 0x40, RZ, 0xfc, !PT ;  /* 0x0000004016187812 */ /* 0x000fe200078efcff */
[----:B------:R-:W-:Y:S01]  /*15f0*/  @!P6 IMAD.IADD R78, R78, 0x1, -R0 ;  /* 0x000000014e4ee824 */ /* 0x000fe200078e0a00 */
[----:B------:R-:W-:Y:S01]  /*1600*/  LOP3.LUT R26, R22, 0x48, RZ, 0xfc, !PT ;  /* 0x00000048161a7812 */ /* 0x000fe200078efcff */
[----:B------:R-:W-:Y:S01]  /*1610*/  IMAD.HI.U32 R23, R21, R80, RZ ;  /* 0x0000005015177227 */ /* 0x000fe200078e00ff */
[----:B------:R-:W-:-:S02]  /*1620*/  IABS R81, R24 ;  /* 0x0000001800517213 */ /* 0x000fc40000000000 */
[C---:B------:R-:W-:Y:S01]  /*1630*/  ISETP.GT.U32.AND P6, PT, R0.reuse, R78, PT ;  /* 0x0000004e0000720c */ /* 0x040fe20003fc4070 */
[----:B------:R-:W-:Y:S01]  /*1640*/  @!P1 IMAD.MOV R66, RZ, RZ, -R66 ;  /* 0x000000ffff429224 */ /* 0x000fe200078e0a42 */
[----:B------:R-:W-:Y:S01]  /*1650*/  ISETP.GT.U32.AND P1, PT, R0, R72, PT ;  /* 0x000000480000720c */ /* 0x000fe20003f24070 */
[----:B------:R-:W-:Y:S01]  /*1660*/  IMAD.MOV R23, RZ, RZ, -R23 ;  /* 0x000000ffff177224 */ /* 0x000fe200078e0a17 */
[----:B------:R-:W-:Y:S01]  /*1670*/  IABS R83, R26 ;  /* 0x0000001a00537213 */ /* 0x000fe20000000000 */
[----:B------:R-:W-:Y:S01]  /*1680*/  @!P4 IMAD.MOV R68, RZ, RZ, -R68 ;  /* 0x000000ffff44c224 */ /* 0x000fe200078e0a44 */
[----:B------:R-:W-:Y:S01]  /*1690*/  ISETP.GE.AND P4, PT, R28, RZ, PT ;  /* 0x000000ff1c00720c */ /* 0x000fe20003f86270 */
[----:B------:R-:W-:Y:S01]  /*16a0*/  IMAD R80, R0, R23, R80 ;  /* 0x0000001700507224 */ /* 0x000fe200078e0250 */
[----:B------:R-:W-:Y:S01]  /*16b0*/  LOP3.LUT R28, R22, 0x54, RZ, 0xfc, !PT ;  /* 0x00000054161c7812 */ /* 0x000fe200078efcff */
[----:B------:R-:W-:Y:S01]  /*16c0*/  @!P5 IMAD.IADD R73, R73, 0x1, -R0 ;  /* 0x000000014949d824 */ /* 0x000fe200078e0a00 */
[----:B------:R-:W-:Y:S01]  /*16d0*/  ISETP.GT.U32.AND P5, PT, R0, R79, PT ;  /* 0x0000004f0000720c */ /* 0x000fe20003fa4070 */
[----:B------:R-:W-:Y:S01]  /*16e0*/  IMAD.HI.U32 R23, R21, R81, RZ ;  /* 0x0000005115177227 */ /* 0x000fe200078e00ff */
[----:B------:R-:W-:-:S03]  /*16f0*/  IABS R86, R28 ;  /* 0x0000001c00567213 */ /* 0x000fc60000000000 */
[----:B------:R-:W-:Y:S01]  /*1700*/  @!P2 IMAD.MOV R73, RZ, RZ, -R73 ;  /* 0x000000ffff49a224 */ /* 0x000fe200078e0a49 */
[----:B------:R-:W-:Y:S01]  /*1710*/  ISETP.GT.U32.AND P2, PT, R0, R80, PT ;  /* 0x000000500000720c */ /* 0x000fe20003f44070 */
[----:B------:R-:W-:Y:S02]  /*1720*/  IMAD.MOV R23, RZ, RZ, -R23 ;  /* 0x000000ffff177224 */ /* 0x000fe400078e0a17 */
[--C-:B------:R-:W-:Y:S01]  /*1730*/  @!P1 IMAD.IADD R72, R72, 0x1, -R0.reuse ;  /* 0x0000000148489824 */ /* 0x100fe200078e0a00 */
[----:B------:R-:W-:Y:S01]  /*1740*/  ISETP.GE.AND P1, PT, R30, RZ, PT ;  /* 0x000000ff1e00720c */ /* 0x000fe20003f26270 */
[----:B------:R-:W-:Y:S01]  /*1750*/  @!P6 IMAD.IADD R78, R78, 0x1, -R0 ;  /* 0x000000014e4ee824 */ /* 0x000fe200078e0a00 */
[----:B------:R-:W-:Y:S01]  /*1760*/  LOP3.LUT R30, R22, 0x70, RZ, 0xfc, !PT ;  /* 0x00000070161e7812 */ /* 0x000fe200078efcff */
[----:B------:R-:W-:Y:S02]  /*1770*/  IMAD R81, R0, R23, R81 ;  /* 0x0000001700517224 */ /* 0x000fe400078e0251 */
[----:B------:R-:W-:Y:S01]  /*1780*/  @!P0 IMAD.MOV R72, RZ, RZ, -R72 ;  /* 0x000000ffff488224 */ /* 0x000fe200078e0a48 */
[----:B------:R-:W-:Y:S01]  /*1790*/  ISETP.GE.AND P0, PT, R24, RZ, PT ;  /* 0x000000ff1800720c */ /* 0x000fe20003f06270 */
[----:B------:R-:W-:Y:S01]  /*17a0*/  @!P4 IMAD.MOV R78, RZ, RZ, -R78 ;  /* 0x000000ffff4ec224 */ /* 0x000fe200078e0a4e */
[----:B------:R-:W-:Y:S01]  /*17b0*/  ISETP.GT.U32.AND P4, PT, R0, R81, PT ;  /* 0x000000510000720c */ /* 0x000fe20003f84070 */
[--C-:B------:R-:W-:Y:S01]  /*17c0*/  @!P2 IMAD.IADD R80, R80, 0x1, -R0.reuse ;  /* 0x000000015050a824 */ /* 0x100fe200078e0a00 */
[----:B------:R-:W-:Y:S01]  /*17d0*/  LOP3.LUT R24, R22, 0x44, RZ, 0xfc, !PT ;  /* 0x0000004416187812 */ /* 0x000fe200078efcff */
[----:B------:R-:W-:Y:S01]  /*17e0*/  @!P5 IMAD.IADD R79, R79, 0x1, -R0 ;  /* 0x000000014f4fd824 */ /* 0x000fe200078e0a00 */
[----:B------:R-:W-:Y:S01]  /*17f0*/  IABS R92, R30 ;  /* 0x0000001e005c7213 */ /* 0x000fe20000000000 */
[----:B------:R-:W-:Y:S01]  /*1800*/  @!P3 IMAD.MOV R69, RZ, RZ, -R69 ;  /* 0x000000ffff45b224 */ /* 0x000fe200078e0a45 */
[----:B------:R-:W-:Y:S01]  /*1810*/  IABS R82, R24 ;  /* 0x0000001800527213 */ /* 0x000fe20000000000 */
[----:B------:R-:W-:Y:S01]  /*1820*/  IMAD.IADD R15, R16, 0x1, R15 ;  /* 0x00000001100f7824 */ /* 0x000fe200078e020f */
[----:B------:R-:W-:-:S02]  /*1830*/  ISETP.GT.U32.AND P2, PT, R0, R80, PT ;  /* 0x000000500000720c */ /* 0x000fc40003f44070 */
[----:B------:R-:W-:Y:S01]  /*1840*/  ISETP.GT.U32.AND P5, PT, R0, R79, PT ;  /* 0x0000004f0000720c */ /* 0x000fe20003fa4070 */
[----:B------:R-:W-:Y:S01]  /*1850*/  IMAD.HI.U32 R23, R21, R82, RZ ;  /* 0x0000005215177227 */ /* 0x000fe200078e00ff */
[----:B------:R-:W-:Y:S02]  /*1860*/  ISETP.GE.AND P3, PT, R29, RZ, PT ;  /* 0x000000ff1d00720c */ /* 0x000fe40003f66270 */
[----:B------:R-:W-:Y:S01]  /*1870*/  ISETP.GE.AND P6, PT, R24, RZ, PT ;  /* 0x000000ff1800720c */ /* 0x000fe20003fc6270 */
[----:B------:R-:W-:Y:S01]  /*1880*/  @!P4 IMAD.IADD R81, R81, 0x1, -R0 ;  /* 0x000000015151c824 */ /* 0x000fe200078e0a00 */
[----:B------:R-:W-:Y:S01]  /*1890*/  LOP3.LUT R29, R22, 0x58, RZ, 0xfc, !PT ;  /* 0x00000058161d7812 */ /* 0x000fe200078efcff */
[----:B------:R-:W-:Y:S01]  /*18a0*/  IMAD.MOV R23, RZ, RZ, -R23 ;  /* 0x000000ffff177224 */ /* 0x000fe200078e0a17 */
[----:B------:R-:W-:Y:S01]  /*18b0*/  LOP3.LUT R15, R15, 0x3, RZ, 0xc0, !PT ;  /* 0x000000030f0f7812 */ /* 0x000fe200078ec0ff */
[----:B------:R-:W-:Y:S01]  /*18c0*/  IMAD.HI.U32 R24, R21, R83, RZ ;  /* 0x0000005315187227 */ /* 0x000fe200078e00ff */
[----:B------:R-:W-:-:S02]  /*18d0*/  ISETP.GT.U32.AND P4, PT, R0, R81, PT ;  /* 0x000000510000720c */ /* 0x000fc40003f84070 */
[----:B------:R-:W-:Y:S01]  /*18e0*/  IABS R87, R29 ;  /* 0x0000001d00577213 */ /* 0x000fe20000000000 */
[----:B------:R-:W-:Y:S01]  /*18f0*/  IMAD R82, R0, R23, R82 ;  /* 0x0000001700527224 */ /* 0x000fe200078e0252 */
[----:B------:R-:W-:Y:S01]  /*1900*/  IADD3 R5, PT, PT, R15, R6, R5 ;  /* 0x000000060f057210 */ /* 0x000fe20007ffe005 */
[----:B------:R-:W-:-:S04]  /*1910*/  IMAD.HI.U32 R23, R21, R84, RZ ;  /* 0x0000005415177227 */ /* 0x000fc800078e00ff */
[--C-:B------:R-:W-:Y:S01]  /*1920*/  @!P2 IMAD.IADD R80, R80, 0x1, -R0.reuse ;  /* 0x000000015050a824 */ /* 0x100fe200078e0a00 */
[C---:B------:R-:W-:Y:S01]  /*1930*/  ISETP.GT.U32.AND P2, PT, R0.reuse, R82, PT ;  /* 0x000000520000720c */ /* 0x040fe20003f44070 */
[----:B------:R-:W-:Y:S02]  /*1940*/  IMAD.MOV R23, RZ, RZ, -R23 ;  /* 0x000000ffff177224 */ /* 0x000fe400078e0a17 */
[----:B------:R-:W-:Y:S02]  /*1950*/  @!P4 IMAD.IADD R81, R81, 0x1, -R0 ;  /* 0x000000015151c824 */ /* 0x000fe400078e0a00 */
[C---:B------:R-:W-:Y:S02]  /*1960*/  IMAD R84, R0.reuse, R23, R84 ;  /* 0x0000001700547224 */ /* 0x040fe400078e0254 */
[----:B------:R-:W-:Y:S02]  /*1970*/  IMAD.MOV R24, RZ, RZ, -R24 ;  /* 0x000000ffff187224 */ /* 0x000fe400078e0a18 */
[--C-:B------:R-:W-:Y:S01]  /*1980*/  @!P5 IMAD.IADD R79, R79, 0x1, -R0.reuse ;  /* 0x000000014f4fd824 */ /* 0x100fe200078e0a00 */
[C---:B------:R-:W-:Y:S01]  /*1990*/  ISETP.GT.U32.AND P4, PT, R0.reuse, R84, PT ;  /* 0x000000540000720c */ /* 0x040fe20003f84070 */
[----:B------:R-:W-:Y:S01]  /*19a0*/  IMAD R83, R0, R24, R83 ;  /* 0x0000001800537224 */ /* 0x000fe200078e0253 */
[----:B------:R-:W-:Y:S01]  /*19b0*/  ISETP.GE.AND P5, PT, R26, RZ, PT ;  /* 0x000000ff1a00720c */ /* 0x000fe20003fa6270 */
[----:B------:R-:W-:Y:S01]  /*19c0*/  @!P2 IMAD.IADD R82, R82, 0x1, -R0 ;  /* 0x000000015252a824 */ /* 0x000fe200078e0a00 */
[----:B------:R-:W-:Y:S01]  /*19d0*/  LOP3.LUT R26, R22, 0x50, RZ, 0xfc, !PT ;  /* 0x00000050161a7812 */ /* 0x000fe200078efcff */
[----:B------:R-:W-:-:S03]  /*19e0*/  IMAD.HI.U32 R24, R21, R86, RZ ;  /* 0x0000005615187227 */ /* 0x000fc600078e00ff */
[C---:B------:R-:W-:Y:S01]  /*19f0*/  ISETP.GT.U32.AND P2, PT, R0.reuse, R82, PT ;  /* 0x000000520000720c */ /* 0x040fe20003f44070 */
[----:B------:R-:W-:Y:S01]  /*1a00*/  @!P3 IMAD.MOV R79, RZ, RZ, -R79 ;  /* 0x000000ffff4fb224 */ /* 0x000fe200078e0a4f */
[----:B------:R-:W-:Y:S01]  /*1a10*/  ISETP.GE.AND P3, PT, R27, RZ, PT ;  /* 0x000000ff1b00720c */ /* 0x000fe20003f66270 */
[----:B------:R-:W-:Y:S01]  /*1a20*/  @!P1 IMAD.MOV R80, RZ, RZ, -R80 ;  /* 0x000000ffff509224 */ /* 0x000fe200078e0a50 */
[----:B------:R-:W-:Y:S01]  /*1a30*/  ISETP.GT.U32.AND P1, PT, R0, R83, PT ;  /* 0x000000530000720c */ /* 0x000fe20003f24070 */
[----:B------:R-:W-:Y:S01]  /*1a40*/  @!P4 IMAD.IADD R84, R84, 0x1, -R0 ;  /* 0x000000015454c824 */ /* 0x000fe200078e0a00 */
[----:B------:R-:W-:Y:S01]  /*1a50*/  IABS R85, R26 ;  /* 0x0000001a00557213 */ /* 0x000fe20000000000 */
[----:B------:R-:W-:Y:S01]  /*1a60*/  @!P0 IMAD.MOV R81, RZ, RZ, -R81 ;  /* 0x000000ffff518224 */ /* 0x000fe200078e0a51 */
[----:B------:R-:W-:Y:S01]  /*1a70*/  ISETP.GE.AND P0, PT, R26, RZ, PT ;  /* 0x000000ff1a00720c */ /* 0x000fe20003f06270 */
[----:B------:R-:W-:Y:S01]  /*1a80*/  IMAD.HI.U32 R26, R21, R87, RZ ;  /* 0x00000057151a7227 */ /* 0x000fe200078e00ff */
[----:B------:R-:W-:-:S03]  /*1a90*/  ISETP.GT.U32.AND P4, PT, R0, R84, PT ;  /* 0x000000540000720c */ /* 0x000fc60003f84070 */
[----:B------:R-:W-:Y:S02]  /*1aa0*/  IMAD.MOV R27, RZ, RZ, -R24 ;  /* 0x000000ffff1b7224 */ /* 0x000fe400078e0a18 */
[----:B------:R-:W-:Y:S01]  /*1ab0*/  @!P2 IMAD.IADD R82, R82, 0x1, -R0 ;  /* 0x000000015252a824 */ /* 0x000fe200078e0a00 */
[----:B------:R-:W-:Y:S01]  /*1ac0*/  ISETP.GE.AND P2, PT, R28, RZ, PT ;  /* 0x000000ff1c00720c */ /* 0x000fe20003f46270 */
[----:B------:R-:W-:Y:S01]  /*1ad0*/  IMAD.MOV R26, RZ, RZ, -R26 ;  /* 0x000000ffff1a7224 */ /* 0x000fe200078e0a1a */
[----:B------:R-:W-:Y:S01]  /*1ae0*/  LOP3.LUT R28, R22, 0x68, RZ, 0xfc, !PT ;  /* 0x00000068161c7812 */ /* 0x000fe200078efcff */
[C---:B------:R-:W-:Y:S02]  /*1af0*/  IMAD R86, R0.reuse, R27, R86 ;  /* 0x0000001b00567224 */ /* 0x040fe400078e0256 */
[----:B------:R-:W-:Y:S01]  /*1b00*/  IMAD R87, R0, R26, R87 ;  /* 0x0000001a00577224 */ /* 0x000fe200078e0257 */
[----:B------:R-:W-:Y:S01]  /*1b10*/  LOP3.LUT R26, R22, 0x64, RZ, 0xfc, !PT ;  /* 0x00000064161a7812 */ /* 0x000fe200078efcff */
[----:B------:R-:W-:Y:S01]  /*1b20*/  @!P6 IMAD.MOV R82, RZ, RZ, -R82 ;  /* 0x000000ffff52e224 */ /* 0x000fe200078e0a52 */
[----:B------:R-:W-:Y:S01]  /*1b30*/  ISETP.GT.U32.AND P6, PT, R0, R86, PT ;  /* 0x000000560000720c */ /* 0x000fe20003fc4070 */
[--C-:B------:R-:W-:Y:S01]  /*1b40*/  @!P1 IMAD.IADD R83, R83, 0x1, -R0.reuse ;  /* 0x0000000153539824 */ /* 0x100fe200078e0a00 */
[----:B------:R-:W-:Y:S01]  /*1b50*/  IABS R89, R26 ;  /* 0x0000001a00597213 */ /* 0x000fe20000000000 */
[----:B------:R-:W-:Y:S01]  /*1b60*/  @!P4 IMAD.IADD R84, R84, 0x1, -R0 ;  /* 0x000000015454c824 */ /* 0x000fe200078e0a00 */
[C---:B------:R-:W-:Y:S01]  /*1b70*/  ISETP.GT.U32.AND P4, PT, R0.reuse, R87, PT ;  /* 0x000000570000720c */ /* 0x040fe20003f84070 */
[----:B------:R-:W-:Y:S01]  /*1b80*/  IMAD.HI.U32 R23, R21, R85, RZ ;  /* 0x0000005515177227 */ /* 0x000fe200078e00ff */
[----:B------:R-:W-:-:S02]  /*1b90*/  ISETP.GT.U32.AND P1, PT, R0, R83, PT ;  /* 0x000000530000720c */ /* 0x000fc40003f24070 */
[----:B------:R-:W-:Y:S01]  /*1ba0*/  IABS R90, R28 ;  /* 0x0000001c005a7213 */ /* 0x000fe20000000000 */
[----:B------:R-:W-:Y:S02]  /*1bb0*/  IMAD.MOV R23, RZ, RZ, -R23 ;  /* 0x000000ffff177224 */ /* 0x000fe400078e0a17 */
[----:B------:R-:W-:-:S04]  /*1bc0*/  IMAD.HI.U32 R24, R21, R89, RZ ;  /* 0x0000005915187227 */ /* 0x000fc800078e00ff */
[--C-:B------:R-:W-:Y:S02]  /*1bd0*/  @!P6 IMAD.IADD R86, R86, 0x1, -R0.reuse ;  /* 0x000000015656e824 */ /* 0x100fe400078e0a00 */
[----:B------:R-:W-:Y:S01]  /*1be0*/  IMAD R85, R0, R23, R85 ;  /* 0x0000001700557224 */ /* 0x000fe200078e0255 */
[----:B------:R-:W-:Y:S01]  /*1bf0*/  LOP3.LUT R23, R22, 0x60, RZ, 0xfc, !PT ;  /* 0x0000006016177812 */ /* 0x000fe200078efcff */
[--C-:B------:R-:W-:Y:S01]  /*1c00*/  @!P4 IMAD.IADD R87, R87, 0x1, -R0.reuse ;  /* 0x000000015757c824 */ /* 0x100fe200078e0a00 */
[C---:B------:R-:W-:Y:S01]  /*1c10*/  ISETP.GT.U32.AND P4, PT, R0.reuse, R86, PT ;  /* 0x000000560000720c */ /* 0x040fe20003f84070 */
[----:B------:R-:W-:Y:S01]  /*1c20*/  @!P1 IMAD.IADD R83, R83, 0x1, -R0 ;  /* 0x0000000153539824 */ /* 0x000fe200078e0a00 */
[C---:B------:R-:W-:Y:S01]  /*1c30*/  ISETP.GT.U32.AND P1, PT, R0.reuse, R85, PT ;  /* 0x000000550000720c */ /* 0x040fe20003f24070 */
[----:B------:R-:W-:Y:S01]  /*1c40*/  IMAD.MOV R24, RZ, RZ, -R24 ;  /* 0x000000ffff187224 */ /* 0x000fe200078e0a18 */
[----:B------:R-:W-:Y:S01]  /*1c50*/  IABS R88, R23 ;  /* 0x0000001700587213 */ /* 0x000fe20000000000 */
[----:B------:R-:W-:Y:S01]  /*1c60*/  @!P5 IMAD.MOV R83, RZ, RZ, -R83 ;  /* 0x000000ffff53d224 */ /* 0x000fe200078e0a53 */
[----:B------:R-:W-:Y:S01]  /*1c70*/  ISETP.GE.AND P5, PT, R29, RZ, PT ;  /* 0x000000ff1d00720c */ /* 0x000fe20003fa6270 */
[----:B------:R-:W-:Y:S01]  /*1c80*/  IMAD R89, R0, R24, R89 ;  /* 0x0000001800597224 */ /* 0x000fe200078e0259 */
[----:B------:R-:W-:Y:S01]  /*1c90*/  LOP3.LUT R29, R22, 0x6c, RZ, 0xfc, !PT ;  /* 0x0000006c161d7812 */ /* 0x000fe200078efcff */
[----:B------:R-:W-:Y:S01]  /*1ca0*/  @!P3 IMAD.MOV R84, RZ, RZ, -R84 ;  /* 0x000000ffff54b224 */ /* 0x000fe200078e0a54 */
[----:B------:R-:W-:Y:S01]  /*1cb0*/  ISETP.GT.U32.AND P3, PT, R0, R87, PT ;  /* 0x000000570000720c */ /* 0x000fe20003f64070 */
[----:B------:R-:W-:Y:S01]  /*1cc0*/  IMAD.HI.U32 R24, R21, R92, RZ ;  /* 0x0000005c15187227 */ /* 0x000fe200078e00ff */
[----:B------:R-:W-:-:S03]  /*1cd0*/  IABS R91, R29 ;  /* 0x0000001d005b7213 */ /* 0x000fc60000000000 */
[--C-:B------:R-:W-:Y:S01]  /*1ce0*/  @!P4 IMAD.IADD R86, R86, 0x1, -R0.reuse ;  /* 0x000000015656c824 */ /* 0x100fe200078e0a00 */
[----:B------:R-:W-:Y:S01]  /*1cf0*/  ISETP.GT.U32.AND P4, PT, R0, R89, PT ;  /* 0x000000590000720c */ /* 0x000fe20003f84070 */
[----:B------:R-:W-:Y:S01]  /*1d00*/  @!P1 IMAD.IADD R85, R85, 0x1, -R0 ;  /* 0x0000000155559824 */ /* 0x000fe200078e0a00 */
[----:B------:R-:W-:Y:S01]  /*1d10*/  ISETP.GE.AND P1, PT, R23, RZ, PT ;  /* 0x000000ff1700720c */ /* 0x000fe20003f26270 */
[----:B------:R-:W-:-:S03]  /*1d20*/  IMAD.HI.U32 R23, R21, R88, RZ ;  /* 0x0000005815177227 */ /* 0x000fc600078e00ff */
[C---:B------:R-:W-:Y:S01]  /*1d30*/  ISETP.GT.U32.AND P6, PT, R0.reuse, R85, PT ;  /* 0x000000550000720c */ /* 0x040fe20003fc4070 */
[----:B------:R-:W-:Y:S02]  /*1d40*/  IMAD.MOV R23, RZ, RZ, -R23 ;  /* 0x000000ffff177224 */ /* 0x000fe400078e0a17 */
[----:B------:R-:W-:Y:S02]  /*1d50*/  @!P2 IMAD.MOV R86, RZ, RZ, -R86 ;  /* 0x000000ffff56a224 */ /* 0x000fe400078e0a56 */
[----:B------:R-:W-:Y:S02]  /*1d60*/  IMAD R88, R0, R23, R88 ;  /* 0x0000001700587224 */ /* 0x000fe400078e0258 */
[----:B------:R-:W-:Y:S02]  /*1d70*/  @!P4 IMAD.IADD R89, R89, 0x1, -R0 ;  /* 0x000000015959c824 */ /* 0x000fe400078e0a00 */
[----:B------:R-:W-:-:S03]  /*1d80*/  IMAD.HI.U32 R23, R21, R90, RZ ;  /* 0x0000005a15177227 */ /* 0x000fc600078e00ff */
[----:B------:R-:W-:Y:S01]  /*1d90*/  ISETP.GT.U32.AND P4, PT, R0, R89, PT ;  /* 0x000000590000720c */ /* 0x000fe20003f84070 */
[----:B------:R-:W-:Y:S02]  /*1da0*/  IMAD.MOV R27, RZ, RZ, -R23 ;  /* 0x000000ffff1b7224 */ /* 0x000fe400078e0a17 */
[----:B------:R-:W-:-:S04]  /*1db0*/  IMAD.HI.U32 R23, R21, R91, RZ ;  /* 0x0000005b15177227 */ /* 0x000fc800078e00ff */
[----:B------:R-:W-:Y:S02]  /*1dc0*/  IMAD.MOV R23, RZ, RZ, -R23 ;  /* 0x000000ffff177224 */ /* 0x000fe400078e0a17 */
[C---:B------:R-:W-:Y:S02]  /*1dd0*/  IMAD R90, R0.reuse, R27, R90 ;  /* 0x0000001b005a7224 */ /* 0x040fe400078e025a */
[C---:B------:R-:W-:Y:S02]  /*1de0*/  IMAD R91, R0.reuse, R23, R91 ;  /* 0x00000017005b7224 */ /* 0x040fe400078e025b */
[--C-:B------:R-:W-:Y:S01]  /*1df0*/  @!P6 IMAD.IADD R85, R85, 0x1, -R0.reuse ;  /* 0x000000015555e824 */ /* 0x100fe200078e0a00 */
[C---:B------:R-:W-:Y:S01]  /*1e00*/  ISETP.GT.U32.AND P6, PT, R0.reuse, R88, PT ;  /* 0x000000580000720c */ /* 0x040fe20003fc4070 */
[--C-:B------:R-:W-:Y:S01]  /*1e10*/  @!P4 IMAD.IADD R89, R89, 0x1, -R0.reuse ;  /* 0x000000015959c824 */ /* 0x100fe200078e0a00 */
[C---:B------:R-:W-:Y:S01]  /*1e20*/  ISETP.GT.U32.AND P2, PT, R0.reuse, R90, PT ;  /* 0x0000005a0000720c */ /* 0x040fe20003f44070 */
[----:B------:R-:W-:Y:S01]  /*1e30*/  @!P3 IMAD.IADD R87, R87, 0x1, -R0 ;  /* 0x000000015757b824 */ /* 0x000fe200078e0a00 */
[----:B------:R-:W-:Y:S01]  /*1e40*/  ISETP.GT.U32.AND P4, PT, R0, R91, PT ;  /* 0x0000005b0000720c */ /* 0x000fe20003f84070 */
[----:B------:R-:W-:Y:S01]  /*1e50*/  @!P0 IMAD.MOV R85, RZ, RZ, -R85 ;  /* 0x000000ffff558224 */ /* 0x000fe200078e0a55 */
[----:B------:R-:W-:Y:S01]  /*1e60*/  ISETP.GE.AND P3, PT, R26, RZ, PT ;  /* 0x000000ff1a00720c */ /* 0x000fe20003f66270 */
[----:B------:R-:W-:Y:S01]  /*1e70*/  IMAD.MOV R27, RZ, RZ, -R24 ;  /* 0x000000ffff1b7224 */ /* 0x000fe200078e0a18 */
[----:B------:R-:W-:Y:S01]  /*1e80*/  LOP3.LUT R26, R22, 0x74, RZ, 0xfc, !PT ;  /* 0x00000074161a7812 */ /* 0x000fe200078efcff */
[----:B------:R-:W-:Y:S01]  /*1e90*/  @!P5 IMAD.MOV R87, RZ, RZ, -R87 ;  /* 0x000000ffff57d224 */ /* 0x000fe200078e0a57 */
[----:B------:R-:W-:Y:S01]  /*1ea0*/  ISETP.GE.AND P5, PT, R29, RZ, PT ;  /* 0x000000ff1d00720c */ /* 0x000fe20003fa6270 */
[----:B------:R-:W-:Y:S01]  /*1eb0*/  IMAD R92, R0, R27, R92 ;  /* 0x0000001b005c7224 */ /* 0x000fe200078e025c */
[----:B------:R-:W-:Y:S01]  /*1ec0*/  IABS R93, R26 ;  /* 0x0000001a005d7213 */ /* 0x000fe20000000000 */
[--C-:B------:R-:W-:Y:S01]  /*1ed0*/  @!P6 IMAD.IADD R88, R88, 0x1, -R0.reuse ;  /* 0x000000015858e824 */ /* 0x100fe200078e0a00 */
[----:B------:R-:W-:Y:S01]  /*1ee0*/  ISETP.GE.AND P6, PT, R28, RZ, PT ;  /* 0x000000ff1c00720c */ /* 0x000fe20003fc6270 */
[--C-:B------:R-:W-:Y:S01]  /*1ef0*/  @!P2 IMAD.IADD R90, R90, 0x1, -R0.reuse ;  /* 0x000000015a5aa824 */ /* 0x100fe200078e0a00 */
[----:B------:R-:W-:Y:S01]  /*1f00*/  LOP3.LUT R28, R22, 0x78, RZ, 0xfc, !PT ;  /* 0x00000078161c7812 */ /* 0x000fe200078efcff */
[----:B------:R-:W-:Y:S01]  /*1f10*/  @!P4 IMAD.IADD R91, R91, 0x1, -R0 ;  /* 0x000000015b5bc824 */ /* 0x000fe200078e0a00 */
[----:B------:R-:W-:Y:S01]  /*1f20*/  ISETP.GT.U32.AND P0, PT, R0, R88, PT ;  /* 0x000000580000720c */ /* 0x000fe20003f04070 */
[----:B------:R-:W-:Y:S01]  /*1f30*/  IMAD.HI.U32 R23, R21, R93, RZ ;  /* 0x0000005d15177227 */ /* 0x000fe200078e00ff */
[----:B------:R-:W-:-:S02]  /*1f40*/  IABS R94, R28 ;  /* 0x0000001c005e7213 */ /* 0x000fc40000000000 */
[C---:B------:R-:W-:Y:S01]  /*1f50*/  ISETP.GT.U32.AND P2, PT, R0.reuse, R90, PT ;  /* 0x0000005a0000720c */ /* 0x040fe20003f44070 */
[----:B------:R-:W-:Y:S01]  /*1f60*/  IMAD.MOV R23, RZ, RZ, -R23 ;  /* 0x000000ffff177224 */ /* 0x000fe200078e0a17 */
[----:B------:R-:W-:Y:S01]  /*1f70*/  ISETP.GT.U32.AND P4, PT, R0, R91, PT ;  /* 0x0000005b0000720c */ /* 0x000fe20003f84070 */
[----:B------:R-:W-:Y:S01]  /*1f80*/  IMAD.HI.U32 R24, R21, R94, RZ ;  /* 0x0000005e15187227 */ /* 0x000fe200078e00ff */
[----:B------:R-:W-:-:S03]  /*1f90*/  LOP3.LUT R29, R22, 0x80, RZ, 0xfc, !PT ;  /* 0x00000080161d7812 */ /* 0x000fc600078efcff */
[----:B------:R-:W-:Y:S01]  /*1fa0*/  IMAD.MOV R27, RZ, RZ, -R24 ;  /* 0x000000ffff1b7224 */ /* 0x000fe200078e0a18 */
[----:B------:R-:W-:Y:S01]  /*1fb0*/  IABS R95, R29 ;  /* 0x0000001d005f7213 */ /* 0x000fe20000000000 */
[----:B------:R-:W-:Y:S01]  /*1fc0*/  IMAD R93, R0, R23, R93 ;  /* 0x00000017005d7224 */ /* 0x000fe200078e025d */
[----:B------:R-:W-:Y:S01]  /*1fd0*/  LOP3.LUT R24, R22, 0x84, RZ, 0xfc, !PT ;  /* 0x0000008416187812 */ /* 0x000fe200078efcff */
[--C-:B------:R-:W-:Y:S01]  /*1fe0*/  @!P0 IMAD.IADD R88, R88, 0x1, -R0.reuse ;  /* 0x0000000158588824 */ /* 0x100fe200078e0a00 */
[----:B------:R-:W-:Y:S01]  /*1ff0*/  ISETP.GE.AND P0, PT, R30, RZ, PT ;  /* 0x000000ff1e00720c */ /* 0x000fe20003f06270 */
[----:B------:R-:W-:Y:S01]  /*2000*/  @!P2 IMAD.IADD R90, R90, 0x1, -R0 ;  /* 0x000000015a5aa824 */ /* 0x000fe200078e0a00 */
[----:B------:R-:W-:Y:S01]  /*2010*/  IABS R96, R24 ;  /* 0x0000001800607213 */ /* 0x000fe20000000000 */
[----:B------:R-:W-:Y:S01]  /*2020*/  IMAD R94, R0, R27, R94 ;  /* 0x0000001b005e7224 */ /* 0x000fe200078e025e */
[----:B------:R-:W-:Y:S01]  /*2030*/  ISETP.GE.AND P2, PT, R28, RZ, PT ;  /* 0x000000ff1c00720c */ /* 0x000fe20003f46270 */
[----:B------:R-:W-:Y:S01]  /*2040*/  @!P4 IMAD.IADD R91, R91, 0x1, -R0 ;  /* 0x000000015b5bc824 */ /* 0x000fe200078e0a00 */
[C---:B------:R-:W-:Y:S01]  /*2050*/  ISETP.GT.U32.AND P4, PT, R0.reuse, R93, PT ;  /* 0x0000005d0000720c */ /* 0x040fe20003f84070 */
[----:B------:R-:W-:Y:S01]  /*2060*/  @!P1 IMAD.MOV R88, RZ, RZ, -R88 ;  /* 0x000000ffff589224 */ /* 0x000fe200078e0a58 */
[C---:B------:R-:W-:Y:S01]  /*2070*/  ISETP.GT.U32.AND P1, PT, R0.reuse, R92, PT ;  /* 0x0000005c0000720c */ /* 0x040fe20003f24070 */
[----:B------:R-:W-:Y:S01]  /*2080*/  @!P6 IMAD.MOV R90, RZ, RZ, -R90 ;  /* 0x000000ffff5ae224 */ /* 0x000fe200078e0a5a */
[----:B------:R-:W-:Y:S01]  /*2090*/  ISETP.GT.U32.AND P6, PT, R0, R94, PT ;  /* 0x0000005e0000720c */ /* 0x000fe20003fc4070 */
[----:B------:R-:W-:Y:S01]  /*20a0*/  IMAD.HI.U32 R23, R21, R95, RZ ;  /* 0x0000005f15177227 */ /* 0x000fe200078e00ff */
[----:B------:R-:W-:-:S02]  /*20b0*/  LOP3.LUT R28, R22, 0x8c, RZ, 0xfc, !PT ;  /* 0x0000008c161c7812 */ /* 0x000fc400078efcff */
[----:B------:R-:W-:Y:S01]  /*20c0*/  LOP3.LUT R30, R22, 0x94, RZ, 0xfc, !PT ;  /* 0x00000094161e7812 */ /* 0x000fe200078efcff */
[----:B------:R-:W-:Y:S01]  /*20d0*/  IMAD.MOV R23, RZ, RZ, -R23 ;  /* 0x000000ffff177224 */ /* 0x000fe200078e0a17 */
[----:B------:R-:W-:Y:S01]  /*20e0*/  IABS R98, R28 ;  /* 0x0000001c00627213 */ /* 0x000fe20000000000 */
[----:B------:R-:W-:Y:S01]  /*20f0*/  @!P3 IMAD.MOV R89, RZ, RZ, -R89 ;  /* 0x000000ffff59b224 */ /* 0x000fe200078e0a59 */
[----:B------:R-:W-:Y:S01]  /*2100*/  ISETP.GE.AND P3, PT, R26, RZ, PT ;  /* 0x000000ff1a00720c */ /* 0x000fe20003f66270 */
[--C-:B------:R-:W-:Y:S01]  /*2110*/  @!P4 IMAD.IADD R93, R93, 0x1, -R0.reuse ;  /* 0x000000015d5dc824 */ /* 0x100fe200078e0a00 */
[----:B------:R-:W-:Y:S01]  /*2120*/  LOP3.LUT R26, R22, 0x88, RZ, 0xfc, !PT ;  /* 0x00000088161a7812 */ /* 0x000fe200078efcff */
[--C-:B------:R-:W-:Y:S01]  /*2130*/  @!P1 IMAD.IADD R92, R92, 0x1, -R0.reuse ;  /* 0x000000015c5c9824 */ /* 0x100fe200078e0a00 */
[----:B------:R-:W-:Y:S01]  /*2140*/  IABS R100, R30 ;  /* 0x0000001e00647213 */ /* 0x000fe20000000000 */
[----:B------:R-:W-:Y:S01]  /*2150*/  @!P6 IMAD.IADD R94, R94, 0x1, -R0 ;  /* 0x000000015e5ee824 */ /* 0x000fe200078e0a00 */
[C---:B------:R-:W-:Y:S01]  /*2160*/  ISETP.GT.U32.AND P4, PT, R0.reuse, R93, PT ;  /* 0x0000005d0000720c */ /* 0x040fe20003f84070 */
[C---:B------:R-:W-:Y:S01]  /*2170*/  IMAD R95, R0.reuse, R23, R95 ;  /* 0x00000017005f7224 */ /* 0x040fe200078e025f */
[C---:B------:R-:W-:Y:S01]  /*2180*/  ISETP.GT.U32.AND P1, PT, R0.reuse, R92, PT ;  /* 0x0000005c0000720c */ /* 0x040fe20003f24070 */
[----:B------:R-:W-:Y:S01]  /*2190*/  IMAD.HI.U32 R23, R21, R96, RZ ;  /* 0x0000006015177227 */ /* 0x000fe200078e00ff */
[----:B------:R-:W-:-:S02]  /*21a0*/  ISETP.GT.U32.AND P6, PT, R0, R94, PT ;  /* 0x0000005e0000720c */ /* 0x000fc40003fc4070 */
[----:B------:R-:W-:Y:S01]  /*21b0*/  IABS R97, R26 ;  /* 0x0000001a00617213 */ /* 0x000fe20000000000 */
[----:B------:R-:W-:Y:S02]  /*21c0*/  IMAD.MOV R23, RZ, RZ, -R23 ;  /* 0x000000ffff177224 */ /* 0x000fe400078e0a17 */
        /* <DEDUP_REMOVED lines=8> */
[--C-:B------:R-:W-:Y:S01]  /*2250*/  @!P1 IMAD.IADD R92, R92, 0x1, -R0.reuse ;  /* 0x000000015c5c9824 */ /* 0x100fe200078e0a00 */
[----:B------:R-:W-:Y:S01]  /*2260*/  ISETP.GE.AND P1, PT, R24, RZ, PT ;  /* 0x000000ff1800720c */ /* 0x000fe20003f26270 */
[----:B------:R-:W-:Y:S01]  /*2270*/  @!P6 IMAD.IADD R94, R94, 0x1, -R0 ;  /* 0x000000015e5ee824 */ /* 0x000fe200078e0a00 */
[----:B------:R-:W-:Y:S01]  /*2280*/  ISETP.GT.U32.AND P6, PT, R0, R96, PT ;  /* 0x000000600000720c */ /* 0x000fe20003fc4070 */
[----:B------:R-:W-:-:S04]  /*2290*/  IMAD.HI.U32 R24, R21, R98, RZ ;  /* 0x0000006215187227 */ /* 0x000fc800078e00ff */
[----:B------:R-:W-:Y:S02]  /*22a0*/  IMAD.MOV R23, RZ, RZ, -R23 ;  /* 0x000000ffff177224 */ /* 0x000fe400078e0a17 */
[----:B------:R-:W-:Y:S02]  /*22b0*/  IMAD.MOV R27, RZ, RZ, -R24 ;  /* 0x000000ffff1b7224 */ /* 0x000fe400078e0a18 */
[C---:B------:R-:W-:Y:S02]  /*22c0*/  IMAD R97, R0.reuse, R23, R97 ;  /* 0x0000001700617224 */ /* 0x040fe400078e0261 */
[C---:B------:R-:W-:Y:S02]  /*22d0*/  IMAD R98, R0.reuse, R27, R98 ;  /* 0x0000001b00627224 */ /* 0x040fe400078e0262 */
[--C-:B------:R-:W-:Y:S01]  /*22e0*/  @!P4 IMAD.IADD R95, R95, 0x1, -R0.reuse ;  /* 0x000000015f5fc824 */ /* 0x100fe200078e0a00 */
[----:B------:R-:W-:Y:S01]  /*22f0*/  ISETP.GT.U32.AND P4, PT, R0, R97, PT ;  /* 0x000000610000720c */ /* 0x000fe20003f84070 */
[----:B------:R-:W-:Y:S01]  /*2300*/  @!P6 IMAD.IADD R96, R96, 0x1, -R0 ;  /* 0x000000016060e824 */ /* 0x000fe200078e0a00 */
[----:B------:R-:W-:Y:S01]  /*2310*/  ISETP.GT.U32.AND P6, PT, R0, R98, PT ;  /* 0x000000620000720c */ /* 0x000fe20003fc4070 */
[----:B------:R-:W-:-:S04]  /*2320*/  IMAD.HI.U32 R23, R21, R99, RZ ;  /* 0x0000006315177227 */ /* 0x000fc800078e00ff */
[----:B------:R-:W-:Y:S02]  /*2330*/  IMAD.MOV R23, RZ, RZ, -R23 ;  /* 0x000000ffff177224 */ /* 0x000fe400078e0a17 */
[----:B------:R-:W-:Y:S02]  /*2340*/  @!P3 IMAD.MOV R93, RZ, RZ, -R93 ;  /* 0x000000ffff5db224 */ /* 0x000fe400078e0a5d */
[C---:B------:R-:W-:Y:S02]  /*2350*/  IMAD R99, R0.reuse, R23, R99 ;  /* 0x0000001700637224 */ /* 0x040fe400078e0263 */
[--C-:B------:R-:W-:Y:S01]  /*2360*/  @!P4 IMAD.IADD R97, R97, 0x1, -R0.reuse ;  /* 0x000000016161c824 */ /* 0x100fe200078e0a00 */
[----:B------:R-:W-:Y:S01]  /*2370*/  ISETP.GT.U32.AND P4, PT, R0, R95, PT ;  /* 0x0000005f0000720c */ /* 0x000fe20003f84070 */
[----:B------:R-:W-:Y:S02]  /*2380*/  @!P6 IMAD.IADD R98, R98, 0x1, -R0 ;  /* 0x000000016262e824 */ /* 0x000fe400078e0a00 */
[----:B------:R-:W-:Y:S01]  /*2390*/  IMAD.HI.U32 R23, R21, R101, RZ ;  /* 0x0000006515177227 */ /* 0x000fe200078e00ff */
[----:B------:R-:W-:-:S02]  /*23a0*/  ISETP.GT.U32.AND P6, PT, R0, R97, PT ;  /* 0x000000610000720c */ /* 0x000fc40003fc4070 */
[----:B------:R-:W-:Y:S01]  /*23b0*/  ISETP.GT.U32.AND P3, PT, R0, R98, PT ;  /* 0x000000620000720c */ /* 0x000fe20003f64070 */
[----:B------:R-:W-:Y:S02]  /*23c0*/  IMAD.MOV R23, RZ, RZ, -R23 ;  /* 0x000000ffff177224 */ /* 0x000fe400078e0a17 */
[----:B------:R-:W-:-:S04]  /*23d0*/  IMAD.HI.U32 R24, R21, R100, RZ ;  /* 0x0000006415187227 */ /* 0x000fc800078e00ff */
[----:B------:R-:W-:Y:S02]  /*23e0*/  IMAD R101, R0, R23, R101 ;  /* 0x0000001700657224 */ /* 0x000fe400078e0265 */
[----:B------:R-:W-:Y:S01]  /*23f0*/  IMAD.MOV R27, RZ, RZ, -R24 ;  /* 0x000000ffff1b7224 */ /* 0x000fe200078e0a18 */
[----:B------:R-:W-:Y:S01]  /*2400*/  LOP3.LUT R24, R22, 0xa4, RZ, 0xfc, !PT ;  /* 0x000000a416187812 */ /* 0x000fe200078efcff */
[----:B------:R-:W-:Y:S01]  /*2410*/  @!P6 IMAD.IADD R97, R97, 0x1, -R0 ;  /* 0x000000016161e824 */ /* 0x000fe200078e0a00 */
[----:B------:R-:W-:Y:S01]  /*2420*/  ISETP.GT.U32.AND P6, PT, R0, R101, PT ;  /* 0x000000650000720c */ /* 0x000fe20003fc4070 */
[----:B------:R-:W-:Y:S01]  /*2430*/  IMAD.HI.U32 R23, R21, R102, RZ ;  /* 0x0000006615177227 */ /* 0x000fe200078e00ff */
[----:B------:R-:W-:-:S03]  /*2440*/  IABS R103, R24 ;  /* 0x0000001800677213 */ /* 0x000fc60000000000 */
[----:B------:R-:W-:Y:S01]  /*2450*/  @!P3 IMAD.IADD R98, R98, 0x1, -R0 ;  /* 0x000000016262b824 */ /* 0x000fe200078e0a00 */
[----:B------:R-:W-:Y:S01]  /*2460*/  ISETP.GE.AND P3, PT, R28, RZ, PT ;  /* 0x000000ff1c00720c */ /* 0x000fe20003f66270 */
[----:B------:R-:W-:Y:S01]  /*2470*/  @!P0 IMAD.MOV R92, RZ, RZ, -R92 ;  /* 0x000000ffff5c8224 */ /* 0x000fe200078e0a5c */
[----:B------:R-:W-:Y:S01]  /*2480*/  ISETP.GT.U32.AND P0, PT, R0, R96, PT ;  /* 0x000000600000720c */ /* 0x000fe20003f04070 */
[----:B------:R-:W-:Y:S01]  /*2490*/  IMAD.MOV R23, RZ, RZ, -R23 ;  /* 0x000000ffff177224 */ /* 0x000fe200078e0a17 */
[----:B------:R-:W-:Y:S01]  /*24a0*/  LOP3.LUT R28, R22, 0xac, RZ, 0xfc, !PT ;  /* 0x000000ac161c7812 */ /* 0x000fe200078efcff */
[C---:B------:R-:W-:Y:S02]  /*24b0*/  IMAD R100, R0.reuse, R27, R100 ;  /* 0x0000001b00647224 */ /* 0x040fe400078e0264 */
[----:B------:R-:W-:Y:S01]  /*24c0*/  @!P6 IMAD.IADD R101, R101, 0x1, -R0 ;  /* 0x000000016565e824 */ /* 0x000fe200078e0a00 */
[----:B------:R-:W-:Y:S01]  /*24d0*/  IABS R105, R28 ;  /* 0x0000001c00697213 */ /* 0x000fe20000000000 */
[----:B------:R-:W-:-:S02]  /*24e0*/  IMAD R102, R0, R23, R102 ;  /* 0x0000001700667224 */ /* 0x000fc400078e0266 */
[----:B------:R-:W-:Y:S01]  /*24f0*/  IMAD.HI.U32 R23, R21, R103, RZ ;  /* 0x0000006715177227 */ /* 0x000fe200078e00ff */
[----:B------:R-:W-:-:S03]  /*2500*/  ISETP.GT.U32.AND P6, PT, R0, R101, PT ;  /* 0x000000650000720c */ /* 0x000fc60003fc4070 */
[----:B------:R-:W-:Y:S02]  /*2510*/  IMAD.MOV R23, RZ, RZ, -R23 ;  /* 0x000000ffff177224 */ /* 0x000fe400078e0a17 */
[----:B------:R-:W-:Y:S01]  /*2520*/  @!P2 IMAD.MOV R94, RZ, RZ, -R94 ;  /* 0x000000ffff5ea224 */ /* 0x000fe200078e0a5e */
[C---:B------:R-:W-:Y:S01]  /*2530*/  ISETP.GT.U32.AND P2, PT, R0.reuse, R99, PT ;  /* 0x000000630000720c */ /* 0x040fe20003f44070 */
[----:B------:R-:W-:Y:S01]  /*2540*/  @!P4 IMAD.IADD R95, R95, 0x1, -R0 ;  /* 0x000000015f5fc824 */ /* 0x000fe200078e0a00 */
[C---:B------:R-:W-:Y:S01]  /*2550*/  ISETP.GT.U32.AND P4, PT, R0.reuse, R100, PT ;  /* 0x000000640000720c */ /* 0x040fe20003f84070 */
[----:B------:R-:W-:Y:S01]  /*2560*/  @!P3 IMAD.MOV R98, RZ, RZ, -R98 ;  /* 0x000000ffff62b224 */ /* 0x000fe200078e0a62 */
[C---:B------:R-:W-:Y:S01]  /*2570*/  ISETP.GT.U32.AND P3, PT, R0.reuse, R102, PT ;  /* 0x000000660000720c */ /* 0x040fe20003f64070 */
[----:B------:R-:W-:Y:S02]  /*2580*/  IMAD R103, R0, R23, R103 ;  /* 0x0000001700677224 */ /* 0x000fe400078e0267 */
[--C-:B------:R-:W-:Y:S01]  /*2590*/  @!P0 IMAD.IADD R96, R96, 0x1, -R0.reuse ;  /* 0x0000000160608824 */ /* 0x100fe200078e0a00 */
[----:B------:R-:W-:Y:S01]  /*25a0*/  ISETP.GE.AND P0, PT, R26, RZ, PT ;  /* 0x000000ff1a00720c */ /* 0x000fe20003f06270 */
[--C-:B------:R-:W-:Y:S01]  /*25b0*/  @!P6 IMAD.IADD R101, R101, 0x1, -R0.reuse ;  /* 0x000000016565e824 */ /* 0x100fe200078e0a00 */
[----:B------:R-:W-:Y:S01]  /*25c0*/  LOP3.LUT R26, R22, 0xa8, RZ, 0xfc, !PT ;  /* 0x000000a8161a7812 */ /* 0x000fe200078efcff */
[----:B------:R-:W-:Y:S01]  /*25d0*/  @!P5 IMAD.MOV R95, RZ, RZ, -R95 ;  /* 0x000000ffff5fd224 */ /* 0x000fe200078e0a5f */
[----:B------:R-:W-:Y:S01]  /*25e0*/  ISETP.GT.U32.AND P6, PT, R0, R103, PT ;  /* 0x000000670000720c */ /* 0x000fe20003fc4070 */
[--C-:B------:R-:W-:Y:S01]  /*25f0*/  @!P2 IMAD.IADD R99, R99, 0x1, -R0.reuse ;  /* 0x000000016363a824 */ /* 0x100fe200078e0a00 */
[----:B------:R-:W-:Y:S01]  /*2600*/  IABS R104, R26 ;  /* 0x0000001a00687213 */ /* 0x000fe20000000000 */
[--C-:B------:R-:W-:Y:S01]  /*2610*/  @!P4 IMAD.IADD R100, R100, 0x1, -R0.reuse ;  /* 0x000000016464c824 */ /* 0x100fe200078e0a00 */
[----:B------:R-:W-:Y:S01]  /*2620*/  ISETP.GE.AND P2, PT, R29, RZ, PT ;  /* 0x000000ff1d00720c */ /* 0x000fe20003f46270 */
[----:B------:R-:W-:Y:S01]  /*2630*/  @!P3 IMAD.IADD R102, R102, 0x1, -R0 ;  /* 0x000000016666b824 */ /* 0x000fe200078e0a00 */
[----:B------:R-:W-:Y:S01]  /*2640*/  ISETP.GT.U32.AND P5, PT, R0, R99, PT ;  /* 0x000000630000720c */ /* 0x000fe20003fa4070 */
[----:B------:R-:W-:Y:S01]  /*2650*/  IMAD.HI.U32 R23, R21, R104, RZ ;  /* 0x0000006815177227 */ /* 0x000fe200078e00ff */
[----:B------:R-:W-:-:S02]  /*2660*/  LOP3.LUT R29, R22, 0xb0, RZ, 0xfc, !PT ;  /* 0x000000b0161d7812 */ /* 0x000fc400078efcff */
[----:B------:R-:W-:Y:S01]  /*2670*/  ISETP.GT.U32.AND P3, PT, R0, R102, PT ;  /* 0x000000660000720c */ /* 0x000fe20003f64070 */
[----:B------:R-:W-:Y:S01]  /*2680*/  IMAD.MOV R23, RZ, RZ, -R23 ;  /* 0x000000ffff177224 */ /* 0x000fe200078e0a17 */
[----:B------:R-:W-:Y:S01]  /*2690*/  ISETP.GE.AND P4, PT, R30, RZ, PT ;  /* 0x000000ff1e00720c */ /* 0x000fe20003f86270 */
[----:B------:R-:W-:Y:S01]  /*26a0*/  @!P1 IMAD.MOV R96, RZ, RZ, -R96 ;  /* 0x000000ffff609224 */ /* 0x000fe200078e0a60 */
[----:B------:R-:W-:Y:S01]  /*26b0*/  ISETP.GT.U32.AND P1, PT, R0, R100, PT ;  /* 0x000000640000720c */ /* 0x000fe20003f24070 */
[----:B------:R-:W-:Y:S01]  /*26c0*/  @!P6 IMAD.IADD R103, R103, 0x1, -R0 ;  /* 0x000000016767e824 */ /* 0x000fe200078e0a00 */
[----:B------:R-:W-:Y:S01]  /*26d0*/  LOP3.LUT R30, R22, 0xb4, RZ, 0xfc, !PT ;  /* 0x000000b4161e7812 */ /* 0x000fe200078efcff */
[C---:B------:R-:W-:Y:S01]  /*26e0*/  IMAD R104, R0.reuse, R23, R104 ;  /* 0x0000001700687224 */ /* 0x040fe200078e0268 */
[----:B------:R-:W-:Y:S01]  /*26f0*/  IABS R106, R29 ;  /* 0x0000001d006a7213 */ /* 0x000fe20000000000 */
        /* <DEDUP_REMOVED lines=8> */
[----:B------:R-:W-:-:S03]  /*2780*/  IMAD.HI.U32 R23, R21, R106, RZ ;  /* 0x0000006a15177227 */ /* 0x000fc600078e00ff */
[----:B------:R-:W-:Y:S01]  /*2790*/  IABS R108, R31 ;  /* 0x0000001f006c7213 */ /* 0x000fe20000000000 */
[--C-:B------:R-:W-:Y:S01]  /*27a0*/  @!P5 IMAD.IADD R99, R99, 0x1, -R0.reuse ;  /* 0x000000016363d824 */ /* 0x100fe200078e0a00 */
[----:B------:R-:W-:Y:S01]  /*27b0*/  ISETP.GE.AND P5, PT, R34, RZ, PT ;  /* 0x000000ff2200720c */ /* 0x000fe20003fa6270 */
[--C-:B------:R-:W-:Y:S01]  /*27c0*/  @!P1 IMAD.IADD R100, R100, 0x1, -R0.reuse ;  /* 0x0000000164649824 */ /* 0x100fe200078e0a00 */
[----:B------:R-:W-:Y:S01]  /*27d0*/  ISETP.GE.AND P1, PT, R24, RZ, PT ;  /* 0x000000ff1800720c */ /* 0x000fe20003f26270 */
[----:B------:R-:W-:Y:S01]  /*27e0*/  @!P3 IMAD.IADD R102, R102, 0x1, -R0 ;  /* 0x000000016666b824 */ /* 0x000fe200078e0a00 */
[----:B------:R-:W-:Y:S01]  /*27f0*/  ISETP.GT.U32.AND P3, PT, R0, R104, PT ;  /* 0x000000680000720c */ /* 0x000fe20003f64070 */
[----:B------:R-:W-:Y:S01]  /*2800*/  IMAD.HI.U32 R24, R21, R107, RZ ;  /* 0x0000006b15187227 */ /* 0x000fe200078e00ff */
[----:B------:R-:W-:-:S03]  /*2810*/  LOP3.LUT R34, R22, 0xc0, RZ, 0xfc, !PT ;  /* 0x000000c016227812 */ /* 0x000fc600078efcff */
[----:B------:R-:W-:Y:S01]  /*2820*/  IMAD.MOV R23, RZ, RZ, -R23 ;  /* 0x000000ffff177224 */ /* 0x000fe200078e0a17 */
[----:B------:R-:W-:Y:S01]  /*2830*/  IABS R109, R34 ;  /* 0x00000022006d7213 */ /* 0x000fe20000000000 */
[----:B------:R-:W-:Y:S01]  /*2840*/  @!P6 IMAD.IADD R103, R103, 0x1, -R0 ;  /* 0x000000016767e824 */ /* 0x000fe200078e0a00 */
[C---:B------:R-:W-:Y:S01]  /*2850*/  ISETP.GT.U32.AND P6, PT, R0.reuse, R105, PT ;  /* 0x000000690000720c */ /* 0x040fe20003fc4070 */
[----:B------:R-:W-:Y:S02]  /*2860*/  IMAD.MOV R24, RZ, RZ, -R24 ;  /* 0x000000ffff187224 */ /* 0x000fe400078e0a18 */
[C---:B------:R-:W-:Y:S02]  /*2870*/  IMAD R106, R0.reuse, R23, R106 ;  /* 0x00000017006a7224 */ /* 0x040fe400078e026a */
[C---:B------:R-:W-:Y:S02]  /*2880*/  IMAD R107, R0.reuse, R24, R107 ;  /* 0x00000018006b7224 */ /* 0x040fe400078e026b */
[----:B------:R-:W-:Y:S01]  /*2890*/  @!P0 IMAD.MOV R101, RZ, RZ, -R101 ;  /* 0x000000ffff658224 */ /* 0x000fe200078e0a65 */
[----:B------:R-:W-:Y:S01]  /*28a0*/  ISETP.GT.U32.AND P0, PT, R0, R106, PT ;  /* 0x0000006a0000720c */ /* 0x000fe20003f04070 */
[----:B------:R-:W-:Y:S01]  /*28b0*/  @!P3 IMAD.IADD R104, R104, 0x1, -R0 ;  /* 0x000000016868b824 */ /* 0x000fe200078e0a00 */
[----:B------:R-:W-:Y:S01]  /*28c0*/  ISETP.GE.AND P3, PT, R28, RZ, PT ;  /* 0x000000ff1c00720c */ /* 0x000fe20003f66270 */
[----:B------:R-:W-:Y:S01]  /*28d0*/  @!P5 IMAD.MOV R102, RZ, RZ, -R102 ;  /* 0x000000ffff66d224 */ /* 0x000fe200078e0a66 */
[----:B------:R-:W-:Y:S01]  /*28e0*/  ISETP.GT.U32.AND P5, PT, R0, R107, PT ;  /* 0x0000006b0000720c */ /* 0x000fe20003fa4070 */
[----:B------:R-:W-:Y:S01]  /*28f0*/  @!P2 IMAD.MOV R99, RZ, RZ, -R99 ;  /* 0x000000ffff63a224 */ /* 0x000fe200078e0a63 */
[----:B------:R-:W-:Y:S01]  /*2900*/  ISETP.GE.AND P2, PT, R26, RZ, PT ;  /* 0x000000ff1a00720c */ /* 0x000fe20003f46270 */
[----:B------:R-:W-:Y:S01]  /*2910*/  @!P6 IMAD.IADD R105, R105, 0x1, -R0 ;  /* 0x000000016969e824 */ /* 0x000fe200078e0a00 */
[----:B------:R-:W-:Y:S01]  /*2920*/  ISETP.GT.U32.AND P6, PT, R0, R104, PT ;  /* 0x000000680000720c */ /* 0x000fe20003fc4070 */
[----:B------:R-:W-:Y:S01]  /*2930*/  IMAD.HI.U32 R26, R21, R108, RZ ;  /* 0x0000006c151a7227 */ /* 0x000fe200078e00ff */
[----:B------:R-:W-:-:S03]  /*2940*/  LOP3.LUT R28, R22, 0xcc, RZ, 0xfc, !PT ;  /* 0x000000cc161c7812 */ /* 0x000fc600078efcff */
[----:B------:R-:W-:Y:S01]  /*2950*/  IMAD.MOV R27, RZ, RZ, -R26 ;  /* 0x000000ffff1b7224 */ /* 0x000fe200078e0a1a */
[----:B------:R-:W-:Y:S01]  /*2960*/  LOP3.LUT R26, R22, 0xc4, RZ, 0xfc, !PT ;  /* 0x000000c4161a7812 */ /* 0x000fe200078efcff */
[----:B------:R-:W-:Y:S01]  /*2970*/  @!P0 IMAD.IADD R106, R106, 0x1, -R0 ;  /* 0x000000016a6a8824 */ /* 0x000fe200078e0a00 */
[----:B------:R-:W-:Y:S01]  /*2980*/  ISETP.GE.AND P0, PT, R31, RZ, PT ;  /* 0x000000ff1f00720c */ /* 0x000fe20003f06270 */
[C---:B------:R-:W-:Y:S01]  /*2990*/  IMAD R108, R0.reuse, R27, R108 ;  /* 0x0000001b006c7224 */ /* 0x040fe200078e026c */
[----:B------:R-:W-:Y:S01]  /*29a0*/  IABS R110, R26 ;  /* 0x0000001a006e7213 */ /* 0x000fe20000000000 */
[--C-:B------:R-:W-:Y:S01]  /*29b0*/  @!P5 IMAD.IADD R107, R107, 0x1, -R0.reuse ;  /* 0x000000016b6bd824 */ /* 0x100fe200078e0a00 */
[----:B------:R-:W-:Y:S01]  /*29c0*/  ISETP.GT.U32.AND P5, PT, R0, R106, PT ;  /* 0x0000006a0000720c */ /* 0x000fe20003fa4070 */
[----:B------:R-:W-:Y:S01]  /*29d0*/  IMAD.HI.U32 R23, R21, R109, RZ ;  /* 0x0000006d15177227 */ /* 0x000fe200078e00ff */
[----:B------:R-:W-:Y:S02]  /*29e0*/  LOP3.LUT R27, R22, 0xc8, RZ, 0xfc, !PT ;  /* 0x000000c8161b7812 */ /* 0x000fe400078efcff */
[----:B------:R-:W-:Y:S01]  /*29f0*/  IABS R112, R28 ;  /* 0x0000001c00707213 */ /* 0x000fe20000000000 */
[----:B------:R-:W-:Y:S01]  /*2a00*/  @!P6 IMAD.IADD R104, R104, 0x1, -R0 ;  /* 0x000000016868e824 */ /* 0x000fe200078e0a00 */
[C---:B------:R-:W-:Y:S01]  /*2a10*/  ISETP.GT.U32.AND P6, PT, R0.reuse, R108, PT ;  /* 0x0000006c0000720c */ /* 0x040fe20003fc4070 */
[----:B------:R-:W-:Y:S01]  /*2a20*/  IMAD.MOV R23, RZ, RZ, -R23 ;  /* 0x000000ffff177224 */ /* 0x000fe200078e0a17 */
[----:B------:R-:W-:Y:S01]  /*2a30*/  IABS R111, R27 ;  /* 0x0000001b006f7213 */ /* 0x000fe20000000000 */
[----:B------:R-:W-:Y:S01]  /*2a40*/  @!P4 IMAD.MOV R100, RZ, RZ, -R100 ;  /* 0x000000ffff64c224 */ /* 0x000fe200078e0a64 */
[C---:B------:R-:W-:Y:S01]  /*2a50*/  ISETP.GT.U32.AND P4, PT, R0.reuse, R105, PT ;  /* 0x000000690000720c */ /* 0x040fe20003f84070 */
[----:B------:R-:W-:-:S02]  /*2a60*/  IMAD R109, R0, R23, R109 ;  /* 0x00000017006d7224 */ /* 0x000fc400078e026d */
[----:B------:R-:W-:Y:S02]  /*2a70*/  @!P5 IMAD.IADD R106, R106, 0x1, -R0 ;  /* 0x000000016a6ad824 */ /* 0x000fe400078e0a00 */
[----:B------:R-:W-:Y:S01]  /*2a80*/  IMAD.HI.U32 R23, R21, R110, RZ ;  /* 0x0000006e15177227 */ /* 0x000fe200078e00ff */
[----:B------:R-:W-:-:S03]  /*2a90*/  ISETP.GT.U32.AND P5, PT, R0, R109, PT ;  /* 0x0000006d0000720c */ /* 0x000fc60003fa4070 */
[----:B------:R-:W-:Y:S01]  /*2aa0*/  @!P6 IMAD.IADD R108, R108, 0x1, -R0 ;  /* 0x000000016c6ce824 */ /* 0x000fe200078e0a00 */
[C---:B------:R-:W-:Y:S01]  /*2ab0*/  ISETP.GT.U32.AND P6, PT, R0.reuse, R107, PT ;  /* 0x0000006b0000720c */ /* 0x040fe20003fc4070 */
[----:B------:R-:W-:Y:S02]  /*2ac0*/  @!P2 IMAD.MOV R104, RZ, RZ, -R104 ;  /* 0x000000ffff68a224 */ /* 0x000fe400078e0a68 */
[----:B------:R-:W-:Y:S01]  /*2ad0*/  IMAD.MOV R23, RZ, RZ, -R23 ;  /* 0x000000ffff177224 */ /* 0x000fe200078e0a17 */
[----:B------:R-:W-:Y:S01]  /*2ae0*/  ISETP.GT.U32.AND P2, PT, R0, R108, PT ;  /* 0x0000006c0000720c */ /* 0x000fe20003f44070 */
[----:B------:R-:W-:Y:S01]  /*2af0*/  @!P1 IMAD.MOV R103, RZ, RZ, -R103 ;  /* 0x000000ffff679224 */ /* 0x000fe200078e0a67 */
[----:B------:R-:W-:Y:S01]  /*2b00*/  ISETP.GE.AND P1, PT, R29, RZ, PT ;  /* 0x000000ff1d00720c */ /* 0x000fe20003f26270 */
[----:B------:R-:W-:Y:S01]  /*2b10*/  @!P4 IMAD.IADD R105, R105, 0x1, -R0 ;  /* 0x000000016969c824 */ /* 0x000fe200078e0a00 */
[----:B------:R-:W-:Y:S01]  /*2b20*/  LOP3.LUT R29, R22, 0xd0, RZ, 0xfc, !PT ;  /* 0x000000d0161d7812 */ /* 0x000fe200078efcff */
[----:B------:R-:W-:Y:S01]  /*2b30*/  IMAD R110, R0, R23, R110 ;  /* 0x00000017006e7224 */ /* 0x000fe200078e026e */
[----:B------:R-:W-:Y:S01]  /*2b40*/  ISETP.GE.AND P4, PT, R30, RZ, PT ;  /* 0x000000ff1e00720c */ /* 0x000fe20003f86270 */
[----:B------:R-:W-:Y:S01]  /*2b50*/  @!P5 IMAD.IADD R109, R109, 0x1, -R0 ;  /* 0x000000016d6dd824 */ /* 0x000fe200078e0a00 */
[----:B------:R-:W-:Y:S01]  /*2b60*/  IABS R113, R29 ;  /* 0x0000001d00717213 */ /* 0x000fe20000000000 */
[----:B------:R-:W-:Y:S01]  /*2b70*/  IMAD.HI.U32 R23, R21, R111, RZ ;  /* 0x0000006f15177227 */ /* 0x000fe200078e00ff */
[----:B------:R-:W-:-:S02]  /*2b80*/  ISETP.GE.AND P5, PT, R26, RZ, PT ;  /* 0x000000ff1a00720c */ /* 0x000fc40003fa6270 */
[----:B------:R-:W-:Y:S01]  /*2b90*/  LOP3.LUT R30, R22, 0xe0, RZ, 0xfc, !PT ;  /* 0x000000e0161e7812 */ /* 0x000fe200078efcff */
[----:B------:R-:W-:Y:S01]  /*2ba0*/  @!P3 IMAD.MOV R105, RZ, RZ, -R105 ;  /* 0x000000ffff69b224 */ /* 0x000fe200078e0a69 */
[C---:B------:R-:W-:Y:S01]  /*2bb0*/  ISETP.GT.U32.AND P3, PT, R0.reuse, R109, PT ;  /* 0x0000006d0000720c */ /* 0x040fe20003f64070 */
[----:B------:R-:W-:Y:S02]  /*2bc0*/  IMAD.MOV R24, RZ, RZ, -R23 ;  /* 0x000000ffff187224 */ /* 0x000fe400078e0a17 */
[--C-:B------:R-:W-:Y:S01]  /*2bd0*/  @!P6 IMAD.IADD R107, R107, 0x1, -R0.reuse ;  /* 0x000000016b6be824 */ /* 0x100fe200078e0a00 */
[----:B------:R-:W-:Y:S01]  /*2be0*/  ISETP.GT.U32.AND P6, PT, R0, R110, PT ;  /* 0x0000006e0000720c */ /* 0x000fe20003fc4070 */
[----:B------:R-:W-:Y:S01]  /*2bf0*/  @!P2 IMAD.IADD R108, R108, 0x1, -R0 ;  /* 0x000000016c6ca824 */ /* 0x000fe200078e0a00 */
[----:B------:R-:W-:Y:S01]  /*2c00*/  ISETP.GE.AND P2, PT, R34, RZ, PT ;  /* 0x000000ff2200720c */ /* 0x000fe20003f46270 */
[----:B------:R-:W-:Y:S01]  /*2c10*/  IMAD R111, R0, R24, R111 ;  /* 0x00000018006f7224 */ /* 0x000fe200078e026f */
[----:B------:R-:W-:Y:S01]  /*2c20*/  LOP3.LUT R34, R22, 0xf0, RZ, 0xfc, !PT ;  /* 0x000000f016227812 */ /* 0x000fe200078efcff */
[----:B------:R-:W-:-:S03]  /*2c30*/  IMAD.HI.U32 R24, R21, R113, RZ ;  /* 0x0000007115187227 */ /* 0x000fc600078e00ff */
[----:B------:R-:W-:Y:S01]  /*2c40*/  IABS R53, R34 ;  /* 0x0000002200357213 */ /* 0x000fe20000000000 */
[----:B------:R-:W-:Y:S02]  /*2c50*/  IMAD.MOV R24, RZ, RZ, -R24 ;  /* 0x000000ffff187224 */ /* 0x000fe400078e0a18 */
[----:B------:R-:W-:Y:S01]  /*2c60*/  @!P1 IMAD.MOV R106, RZ, RZ, -R106 ;  /* 0x000000ffff6a9224 */ /* 0x000fe200078e0a6a */
[C---:B------:R-:W-:Y:S01]  /*2c70*/  ISETP.GT.U32.AND P1, PT, R0.reuse, R111, PT ;  /* 0x0000006f0000720c */ /* 0x040fe20003f24070 */
[--C-:B------:R-:W-:Y:S01]  /*2c80*/  @!P3 IMAD.IADD R109, R109, 0x1, -R0.reuse ;  /* 0x000000016d6db824 */ /* 0x100fe200078e0a00 */
[----:B------:R-:W-:Y:S01]  /*2c90*/  ISETP.GE.AND P3, PT, R29, RZ, PT ;  /* 0x000000ff1d00720c */ /* 0x000fe20003f66270 */
[----:B------:R-:W-:Y:S01]  /*2ca0*/  IMAD R113, R0, R24, R113 ;  /* 0x0000001800717224 */ /* 0x000fe200078e0271 */
[----:B------:R-:W-:Y:S01]  /*2cb0*/  IABS R29, R30 ;  /* 0x0000001e001d7213 */ /* 0x000fe20000000000 */
[----:B------:R-:W-:Y:S01]  /*2cc0*/  @!P6 IMAD.IADD R110, R110, 0x1, -R0 ;  /* 0x000000016e6ee824 */ /* 0x000fe200078e0a00 */
[----:B------:R-:W-:Y:S01]  /*2cd0*/  LOP3.LUT R24, R22, 0xd8, RZ, 0xfc, !PT ;  /* 0x000000d816187812 */ /* 0x000fe200078efcff */
[----:B------:R-:W-:Y:S01]  /*2ce0*/  @!P2 IMAD.MOV R109, RZ, RZ, -R109 ;  /* 0x000000ffff6da224 */ /* 0x000fe200078e0a6d */
[C---:B------:R-:W-:Y:S01]  /*2cf0*/  ISETP.GT.U32.AND P2, PT, R0.reuse, R113, PT ;  /* 0x000000710000720c */ /* 0x040fe20003f44070 */
[----:B------:R-:W-:Y:S01]  /*2d00*/  @!P0 IMAD.MOV R108, RZ, RZ, -R108 ;  /* 0x000000ffff6c8224 */ /* 0x000fe200078e0a6c */
[----:B------:R-:W-:Y:S01]  /*2d10*/  ISETP.GT.U32.AND P6, PT, R0, R110, PT ;  /* 0x0000006e0000720c */ /* 0x000fe20003fc4070 */
[----:B------:R-:W-:Y:S01]  /*2d20*/  IMAD.HI.U32 R23, R21, R112, RZ ;  /* 0x0000007015177227 */ /* 0x000fe200078e00ff */
[----:B------:R-:W-:-:S02]  /*2d30*/  ISETP.GE.AND P0, PT, R28, RZ, PT ;  /* 0x000000ff1c00720c */ /* 0x000fc40003f06270 */
[----:B------:R-:W-:Y:S01]  /*2d40*/  LOP3.LUT R28, R22, 0xd4, RZ, 0xfc, !PT ;  /* 0x000000d4161c7812 */ /* 0x000fe200078efcff */
[----:B------:R-:W-:Y:S02]  /*2d50*/  @!P1 IMAD.IADD R111, R111, 0x1, -R0 ;  /* 0x000000016f6f9824 */ /* 0x000fe400078e0a00 */
[----:B------:R-:W-:Y:S01]  /*2d60*/  IMAD.MOV R23, RZ, RZ, -R23 ;  /* 0x000000ffff177224 */ /* 0x000fe200078e0a17 */
[----:B------:R-:W-:Y:S01]  /*2d70*/  IABS R26, R28 ;  /* 0x0000001c001a7213 */ /* 0x000fe20000000000 */
[----:B------:R-:W-:Y:S01]  /*2d80*/  @!P4 IMAD.MOV R107, RZ, RZ, -R107 ;  /* 0x000000ffff6bc224 */ /* 0x000fe200078e0a6b */
[C---:B------:R-:W-:Y:S01]  /*2d90*/  ISETP.GT.U32.AND P1, PT, R0.reuse, R111, PT ;  /* 0x0000006f0000720c */ /* 0x040fe20003f24070 */
[----:B------:R-:W-:Y:S01]  /*2da0*/  IMAD R112, R0, R23, R112 ;  /* 0x0000001700707224 */ /* 0x000fe200078e0270 */
[----:B------:R-:W-:Y:S01]  /*2db0*/  ISETP.GE.AND P4, PT, R27, RZ, PT ;  /* 0x000000ff1b00720c */ /* 0x000fe20003f86270 */
[----:B------:R-:W-:Y:S01]  /*2dc0*/  @!P2 IMAD.IADD R113, R113, 0x1, -R0 ;  /* 0x000000017171a824 */ /* 0x000fe200078e0a00 */
[----:B------:R-:W-:Y:S01]  /*2dd0*/  IABS R27, R24 ;  /* 0x00000018001b7213 */ /* 0x000fe20000000000 */
[----:B------:R-:W-:-:S03]  /*2de0*/  IMAD.HI.U32 R23, R21, R26, RZ ;  /* 0x0000001a15177227 */ /* 0x000fc600078e00ff */
[----:B------:R-:W-:Y:S01]  /*2df0*/  ISETP.GT.U32.AND P2, PT, R0, R113, PT ;  /* 0x000000710000720c */ /* 0x000fe20003f44070 */
[--C-:B------:R-:W-:Y:S01]  /*2e00*/  @!P6 IMAD.IADD R110, R110, 0x1, -R0.reuse ;  /* 0x000000016e6ee824 */ /* 0x100fe200078e0a00 */
[----:B------:R-:W-:Y:S01]  /*2e10*/  ISETP.GT.U32.AND P6, PT, R0, R112, PT ;  /* 0x000000700000720c */ /* 0x000fe20003fc4070 */
[----:B------:R-:W-:Y:S02]  /*2e20*/  IMAD.MOV R23, RZ, RZ, -R23 ;  /* 0x000000ffff177224 */ /* 0x000fe400078e0a17 */
[----:B------:R-:W-:Y:S01]  /*2e30*/  @!P1 IMAD.IADD R111, R111, 0x1, -R0 ;  /* 0x000000016f6f9824 */ /* 0x000fe200078e0a00 */
[----:B------:R-:W-:Y:S01]  /*2e40*/  ISETP.GE.AND P1, PT, R24, RZ, PT ;  /* 0x000000ff1800720c */ /* 0x000fe20003f26270 */
[----:B------:R-:W-:Y:S02]  /*2e50*/  IMAD R23, R0, R23, R26 ;  /* 0x0000001700177224 */ /* 0x000fe400078e021a */
[----:B------:R-:W-:-:S04]  /*2e60*/  IMAD.HI.U32 R26, R21, R29, RZ ;  /* 0x0000001d151a7227 */ /* 0x000fc800078e00ff */
[----:B------:R-:W-:Y:S02]  /*2e70*/  IMAD.MOV R26, RZ, RZ, -R26 ;  /* 0x000000ffff1a7224 */ /* 0x000fe400078e0a1a */
[----:B------:R-:W-:Y:S01]  /*2e80*/  @!P4 IMAD.MOV R111, RZ, RZ, -R111 ;  /* 0x000000ffff6fc224 */ /* 0x000fe200078e0a6f */
[----:B------:R-:W-:Y:S01]  /*2e90*/  ISETP.GT.U32.AND P4, PT, R0, R23, PT ;  /* 0x000000170000720c */ /* 0x000fe20003f84070 */
[--C-:B------:R-:W-:Y:S02]  /*2ea0*/  @!P6 IMAD.IADD R112, R112, 0x1, -R0.reuse ;  /* 0x000000017070e824 */ /* 0x100fe400078e0a00 */
[C---:B------:R-:W-:Y:S02]  /*2eb0*/  IMAD R29, R0.reuse, R26, R29 ;  /* 0x0000001a001d7224 */ /* 0x040fe400078e021d */
[----:B------:R-:W-:Y:S01]  /*2ec0*/  @!P2 IMAD.IADD R113, R113, 0x1, -R0 ;  /* 0x000000017171a824 */ /* 0x000fe200078e0a00 */
[----:B------:R-:W-:Y:S01]  /*2ed0*/  ISETP.GT.U32.AND P6, PT, R0, R112, PT ;  /* 0x000000700000720c */ /* 0x000fe20003fc4070 */
[----:B------:R-:W-:-:S04]  /*2ee0*/  IMAD.HI.U32 R24, R21, R27, RZ ;  /* 0x0000001b15187227 */ /* 0x000fc800078e00ff */
[----:B------:R-:W-:Y:S01]  /*2ef0*/  @!P3 IMAD.MOV R113, RZ, RZ, -R113 ;  /* 0x000000ffff71b224 */ /* 0x000fe200078e0a71 */
[C---:B------:R-:W-:Y:S01]  /*2f00*/  ISETP.GT.U32.AND P3, PT, R0.reuse, R29, PT ;  /* 0x0000001d0000720c */ /* 0x040fe20003f64070 */
[----:B------:R-:W-:Y:S02]  /*2f10*/  IMAD.MOV R24, RZ, RZ, -R24 ;  /* 0x000000ffff187224 */ /* 0x000fe400078e0a18 */
[--C-:B------:R-:W-:Y:S02]  /*2f20*/  @!P4 IMAD.IADD R23, R23, 0x1, -R0.reuse ;  /* 0x000000011717c824 */ /* 0x100fe400078e0a00 */
[----:B------:R-:W-:Y:S01]  /*2f30*/  IMAD R27, R0, R24, R27 ;  /* 0x00000018001b7224 */ /* 0x000fe200078e021b */
[----:B------:R-:W-:Y:S01]  /*2f40*/  LOP3.LUT R24, R22, 0xe4, RZ, 0xfc, !PT ;  /* 0x000000e416187812 */ /* 0x000fe200078efcff */
[----:B------:R-:W-:Y:S01]  /*2f50*/  @!P6 IMAD.IADD R112, R112, 0x1, -R0 ;  /* 0x000000017070e824 */ /* 0x000fe200078e0a00 */
[C---:B------:R-:W-:Y:S01]  /*2f60*/  ISETP.GT.U32.AND P4, PT, R0.reuse, R23, PT ;  /* 0x000000170000720c */ /* 0x040fe20003f84070 */
[----:B------:R-:W-:Y:S01]  /*2f70*/  @!P5 IMAD.MOV R110, RZ, RZ, -R110 ;  /* 0x000000ffff6ed224 */ /* 0x000fe200078e0a6e */
[----:B------:R-:W-:Y:S01]  /*2f80*/  ISETP.GT.U32.AND P2, PT, R0, R27, PT ;  /* 0x0000001b0000720c */ /* 0x000fe20003f44070 */
[----:B------:R-:W-:Y:S01]  /*2f90*/  @!P0 IMAD.MOV R112, RZ, RZ, -R112 ;  /* 0x000000ffff708224 */ /* 0x000fe200078e0a70 */
[----:B------:R-:W-:Y:S01]  /*2fa0*/  IABS R31, R24 ;  /* 0x00000018001f7213 */ /* 0x000fe20000000000 */
[----:B------:R-:W-:Y:S01]  /*2fb0*/  @!P3 IMAD.IADD R29, R29, 0x1, -R0 ;  /* 0x000000011d1db824 */ /* 0x000fe200078e0a00 */
[----:B------:R-:W-:-:S02]  /*2fc0*/  ISETP.GE.AND P5, PT, R28, RZ, PT ;  /* 0x000000ff1c00720c */ /* 0x000fc40003fa6270 */
[----:B------:R-:W-:Y:S02]  /*2fd0*/  LOP3.LUT R28, R22, 0xe8, RZ, 0xfc, !PT ;  /* 0x000000e8161c7812 */ /* 0x000fe400078efcff */
[----:B------:R-:W-:Y:S02]  /*2fe0*/  ISETP.GE.AND P6, PT, R30, RZ, PT ;  /* 0x000000ff1e00720c */ /* 0x000fe40003fc6270 */
[----:B------:R-:W-:Y:S01]  /*2ff0*/  ISETP.GE.AND P0, PT, R24, RZ, PT ;  /* 0x000000ff1800720c */ /* 0x000fe20003f06270 */
[----:B------:R-:W-:Y:S01]  /*3000*/  IMAD.HI.U32 R24, R21, R31, RZ ;  /* 0x0000001f15187227 */ /* 0x000fe200078e00ff */
[----:B------:R-:W-:Y:S02]  /*3010*/  LOP3.LUT R30, R22, 0xec, RZ, 0xfc, !PT ;  /* 0x000000ec161e7812 */ /* 0x000fe400078efcff */
[C---:B------:R-:W-:Y:S01]  /*3020*/  ISETP.GT.U32.AND P3, PT, R0.reuse, R29, PT ;  /* 0x0000001d0000720c */ /* 0x040fe20003f64070 */
[----:B------:R-:W-:Y:S01]  /*3030*/  @!P2 IMAD.IADD R27, R27, 0x1, -R0 ;  /* 0x000000011b1ba824 */ /* 0x000fe200078e0a00 */
[----:B------:R-:W-:Y:S01]  /*3040*/  IABS R49, R28 ;  /* 0x0000001c00317213 */ /* 0x000fe20000000000 */
[----:B------:R-:W-:Y:S01]  /*3050*/  IMAD.MOV R24, RZ, RZ, -R24 ;  /* 0x000000ffff187224 */ /* 0x000fe200078e0a18 */
[----:B------:R-:W-:Y:S01]  /*3060*/  IABS R51, R30 ;  /* 0x0000001e00337213 */ /* 0x000fe20000000000 */
[----:B------:R-:W-:Y:S01]  /*3070*/  @!P4 IMAD.IADD R23, R23, 0x1, -R0 ;  /* 0x000000011717c824 */ /* 0x000fe200078e0a00 */
[----:B------:R-:W-:Y:S01]  /*3080*/  ISETP.GT.U32.AND P2, PT, R0, R27, PT ;  /* 0x0000001b0000720c */ /* 0x000fe20003f44070 */
[----:B------:R-:W-:Y:S01]  /*3090*/  IMAD.HI.U32 R26, R21, R49, RZ ;  /* 0x00000031151a7227 */ /* 0x000fe200078e00ff */
[----:B------:R-:W-:-:S03]  /*30a0*/  ISETP.GE.AND P4, PT, R28, RZ, PT ;  /* 0x000000ff1c00720c */ /* 0x000fc60003f86270 */
[----:B------:R-:W-:Y:S02]  /*30b0*/  IMAD R31, R0, R24, R31 ;  /* 0x00000018001f7224 */ /* 0x000fe400078e021f */
[----:B------:R-:W-:-:S04]  /*30c0*/  IMAD.HI.U32 R24, R21, R51, RZ ;  /* 0x0000003315187227 */ /* 0x000fc800078e00ff */
[----:B------:R-:W-:Y:S02]  /*30d0*/  IMAD.MOV R26, RZ, RZ, -R26 ;  /* 0x000000ffff1a7224 */ /* 0x000fe400078e0a1a */
[----:B------:R-:W-:Y:S02]  /*30e0*/  IMAD.MOV.U32 R41, RZ, RZ, R23 ;  /* 0x000000ffff297224 */ /* 0x000fe400078e0017 */
[----:B------:R-:W-:Y:S02]  /*30f0*/  IMAD.MOV R24, RZ, RZ, -R24 ;  /* 0x000000ffff187224 */ /* 0x000fe400078e0a18 */
[----:B------:R-:W-:Y:S01]  /*3100*/  @!P3 IMAD.IADD R29, R29, 0x1, -R0 ;  /* 0x000000011d1db824 */ /* 0x000fe200078e0a00 */
[----:B------:R-:W-:Y:S01]  /*3110*/  ISETP.GE.AND P3, PT, R22, RZ, PT ;  /* 0x000000ff1600720c */ /* 0x000fe20003f66270 */
[----:B------:R-:W-:Y:S02]  /*3120*/  IMAD R49, R0, R26, R49 ;  /* 0x0000001a00317224 */ /* 0x000fe400078e0231 */
[----:B------:R-:W-:Y:S01]  /*3130*/  @!P5 IMAD.MOV R41, RZ, RZ, -R41 ;  /* 0x000000ffff29d224 */ /* 0x000fe200078e0a29 */
[----:B------:R-:W-:Y:S01]  /*3140*/  ISETP.GE.AND P5, PT, R30, RZ, PT ;  /* 0x000000ff1e00720c */ /* 0x000fe20003fa6270 */
[----:B------:R-:W-:Y:S01]  /*3150*/  IMAD.HI.U32 R26, R21, R53, RZ ;  /* 0x00000035151a7227 */ /* 0x000fe200078e00ff */
[----:B------:R-:W-:-:S03]  /*3160*/  LOP3.LUT R30, R22, 0xf8, RZ, 0xfc, !PT ;  /* 0x000000f8161e7812 */ /* 0x000fc600078efcff */
[----:B------:R-:W-:Y:S01]  /*3170*/  IMAD R51, R0, R24, R51 ;  /* 0x0000001800337224 */ /* 0x000fe200078e0233 */
[----:B------:R-:W-:Y:S01]  /*3180*/  IABS R24, R22 ;  /* 0x0000001600187213 */ /* 0x000fe20000000000 */
[----:B------:R-:W-:Y:S01]  /*3190*/  IMAD.MOV.U32 R45, RZ, RZ, R29 ;  /* 0x000000ffff2d7224 */ /* 0x000fe200078e001d */
[----:B------:R-:W-:Y:S01]  /*31a0*/  IABS R59, R30 ;  /* 0x0000001e003b7213 */ /* 0x000fe20000000000 */
[----:B------:R-:W-:Y:S02]  /*31b0*/  IMAD.MOV R26, RZ, RZ, -R26 ;  /* 0x000000ffff1a7224 */ /* 0x000fe400078e0a1a */
[----:B------:R-:W-:-:S04]  /*31c0*/  IMAD.HI.U32 R23, R21, R55, RZ ;  /* 0x0000003715177227 */ /* 0x000fc800078e00ff */
[----:B------:R-:W-:Y:S01]  /*31d0*/  @!P6 IMAD.MOV R45, RZ, RZ, -R45 ;  /* 0x000000ffff2de224 */ /* 0x000fe200078e0a2d */
[C---:B------:R-:W-:Y:S01]  /*31e0*/  ISETP.GT.U32.AND P6, PT, R0.reuse, R51, PT ;  /* 0x000000330000720c */ /* 0x040fe20003fc4070 */
[----:B------:R-:W-:Y:S01]  /*31f0*/  @!P2 IMAD.IADD R27, R27, 0x1, -R0 ;  /* 0x000000011b1ba824 */ /* 0x000fe200078e0a00 */
[----:B------:R-:W-:Y:S01]  /*3200*/  ISETP.GT.U32.AND P2, PT, R0, R31, PT ;  /* 0x0000001f0000720c */ /* 0x000fe20003f44070 */
[----:B------:R-:W-:-:S04]  /*3210*/  IMAD.HI.U32 R22, R21, R24, RZ ;  /* 0x0000001815167227 */ /* 0x000fc800078e00ff */
[----:B------:R-:W-:Y:S02]  /*3220*/  IMAD R53, R0, R26, R53 ;  /* 0x0000001a00357224 */ /* 0x000fe400078e0235 */
[----:B------:R-:W-:Y:S02]  /*3230*/  IMAD.MOV R26, RZ, RZ, -R23 ;  /* 0x000000ffff1a7224 */ /* 0x000fe400078e0a17 */
[----:B------:R-:W-:Y:S02]  /*3240*/  IMAD.MOV.U32 R115, RZ, RZ, R27 ;  /* 0x000000ffff737224 */ /* 0x000fe400078e001b */
[----:B------:R-:W-:-:S04]  /*3250*/  IMAD.HI.U32 R23, R21, R59, RZ ;  /* 0x0000003b15177227 */ /* 0x000fc800078e00ff */
[----:B------:R-:W-:Y:S02]  /*3260*/  IMAD.MOV R27, RZ, RZ, -R22 ;  /* 0x000000ffff1b7224 */ /* 0x000fe400078e0a16 */
[C---:B------:R-:W-:Y:S02]  /*3270*/  IMAD R55, R0.reuse, R26, R55 ;  /* 0x0000001a00377224 */ /* 0x040fe400078e0237 */
[----:B------:R-:W-:Y:S02]  /*3280*/  IMAD.MOV R26, RZ, RZ, -R23 ;  /* 0x000000ffff1a7224 */ /* 0x000fe400078e0a17 */
[----:B------:R-:W-:Y:S01]  /*3290*/  @!P1 IMAD.MOV R115, RZ, RZ, -R115 ;  /* 0x000000ffff739224 */ /* 0x000fe200078e0a73 */
[C---:B------:R-:W-:Y:S01]  /*32a0*/  ISETP.GT.U32.AND P1, PT, R0.reuse, R49, PT ;  /* 0x000000310000720c */ /* 0x040fe20003f24070 */
[----:B------:R-:W-:Y:S02]  /*32b0*/  IMAD R23, R0, R27, R24 ;  /* 0x0000001b00177224 */ /* 0x000fe400078e0218 */
[----:B------:R-:W-:-:S02]  /*32c0*/  @!P6 IMAD.IADD R51, R51, 0x1, -R0 ;  /* 0x000000013333e824 */ /* 0x000fc400078e0a00 */
[----:B------:R-:W-:Y:S01]  /*32d0*/  VIADD R22, R2, UR7 ;  /* 0x0000000702167c36 */ /* 0x000fe20008000000 */
[----:B------:R-:W-:Y:S01]  /*32e0*/  ISETP.GT.U32.AND P6, PT, R0, R23, PT ;  /* 0x000000170000720c */ /* 0x000fe20003fc4070 */
[--C-:B------:R-:W-:Y:S02]  /*32f0*/  @!P2 IMAD.IADD R31, R31, 0x1, -R0.reuse ;  /* 0x000000011f1fa824 */ /* 0x100fe400078e0a00 */
[C---:B------:R-:W-:Y:S02]  /*3300*/  VIADD R36, R22.reuse, 0x1c ;  /* 0x0000001c16247836 */ /* 0x040fe40000000000 */
[----:B------:R-:W-:Y:S01]  /*3310*/  VIADD R38, R22, 0x3c ;  /* 0x0000003c16267836 */ /* 0x000fe20000000000 */
[----:B------:R-:W-:Y:S01]  /*3320*/  ISETP.GT.U32.AND P2, PT, R0, R31, PT ;  /* 0x0000001f0000720c */ /* 0x000fe20003f44070 */
[--C-:B------:R-:W-:Y:S01]  /*3330*/  @!P1 IMAD.IADD R49, R49, 0x1, -R0.reuse ;  /* 0x0000000131319824 */ /* 0x100fe200078e0a00 */
[----:B------:R-:W-:Y:S01]  /*3340*/  IABS R27, R36 ;  /* 0x00000024001b7213 */ /* 0x000fe20000000000 */
[----:B------:R-:W-:Y:S01]  /*3350*/  VIADD R40, R22, 0x5c ;  /* 0x0000005c16287836 */ /* 0x000fe20000000000 */
[----:B------:R-:W-:Y:S01]  /*3360*/  IABS R29, R38 ;  /* 0x00000026001d7213 */ /* 0x000fe20000000000 */
[C---:B------:R-:W-:Y:S01]  /*3370*/  IMAD R59, R0.reuse, R26, R59 ;  /* 0x0000001a003b7224 */ /* 0x040fe200078e023b */
[----:B------:R-:W-:Y:S01]  /*3380*/  ISETP.GT.U32.AND P1, PT, R0, R49, PT ;  /* 0x000000310000720c */ /* 0x000fe20003f24070 */
[----:B------:R-:W-:-:S02]  /*3390*/  @!P6 IMAD.IADD R23, R23, 0x1, -R0 ;  /* 0x000000011717e824 */ /* 0x000fc400078e0a00 */
[----:B------:R-:W-:-:S03]  /*33a0*/  IMAD.HI.U32 R24, R21, R27, RZ ;  /* 0x0000001b15187227 */ /* 0x000fc600078e00ff */
[C---:B------:R-:W-:Y:S01]  /*33b0*/  ISETP.GT.U32.AND P6, PT, R0.reuse, R23, PT ;  /* 0x000000170000720c */ /* 0x040fe20003fc4070 */
[----:B------:R-:W-:Y:S02]  /*33c0*/  IMAD.MOV R28, RZ, RZ, -R24 ;  /* 0x000000ffff1c7224 */ /* 0x000fe400078e0a18 */
[--C-:B------:R-:W-:Y:S01]  /*33d0*/  @!P2 IMAD.IADD R31, R31, 0x1, -R0.reuse ;  /* 0x000000011f1fa824 */ /* 0x100fe200078e0a00 */
[C---:B------:R-:W-:Y:S01]  /*33e0*/  ISETP.GT.U32.AND P2, PT, R0.reuse, R53, PT ;  /* 0x000000350000720c */ /* 0x040fe20003f44070 */
[C---:B------:R-:W-:Y:S02]  /*33f0*/  IMAD R27, R0.reuse, R28, R27 ;  /* 0x0000001c001b7224 */ /* 0x040fe400078e021b */
[----:B------:R-:W-:Y:S01]  /*3400*/  @!P1 IMAD.IADD R49, R49, 0x1, -R0 ;  /* 0x0000000131319824 */ /* 0x000fe200078e0a00 */
[----:B------:R-:W-:Y:S01]  /*3410*/  ISETP.GT.U32.AND P1, PT, R0, R55, PT ;  /* 0x000000370000720c */ /* 0x000fe20003f24070 */
[----:B------:R-:W-:-:S04]  /*3420*/  IMAD.HI.U32 R24, R21, R29, RZ ;  /* 0x0000001d15187227 */ /* 0x000fc800078e00ff */
[----:B------:R-:W-:Y:S01]  /*3430*/  @!P6 IMAD.IADD R23, R23, 0x1, -R0 ;  /* 0x000000011717e824 */ /* 0x000fe200078e0a00 */
[C---:B------:R-:W-:Y:S01]  /*3440*/  ISETP.GT.U32.AND P6, PT, R0.reuse, R27, PT ;  /* 0x0000001b0000720c */ /* 0x040fe20003fc4070 */
[----:B------:R-:W-:Y:S01]  /*3450*/  IMAD.MOV.U32 R47, RZ, RZ, R31 ;  /* 0x000000ffff2f7224 */ /* 0x000fe200078e001f */
[----:B------:R-:W-:Y:S01]  /*3460*/  IABS R31, R40 ;  /* 0x00000028001f7213 */ /* 0x000fe20000000000 */
[----:B------:R-:W-:Y:S02]  /*3470*/  IMAD.MOV R24, RZ, RZ, -R24 ;  /* 0x000000ffff187224 */ /* 0x000fe400078e0a18 */
[----:B------:R-:W-:Y:S01]  /*3480*/  @!P0 IMAD.MOV R47, RZ, RZ, -R47 ;  /* 0x000000ffff2f8224 */ /* 0x000fe200078e0a2f */
[C---:B------:R-:W-:Y:S01]  /*3490*/  ISETP.GT.U32.AND P0, PT, R0.reuse, R51, PT ;  /* 0x000000330000720c */ /* 0x040fe20003f04070 */
[----:B------:R-:W-:Y:S02]  /*34a0*/  @!P1 IMAD.IADD R55, R55, 0x1, -R0 ;  /* 0x0000000137379824 */ /* 0x000fe400078e0a00 */
[----:B------:R-:W-:-:S02]  /*34b0*/  IMAD R29, R0, R24, R29 ;  /* 0x00000018001d7224 */ /* 0x000fc400078e021d */
[--C-:B------:R-:W-:Y:S01]  /*34c0*/  @!P2 IMAD.IADD R53, R53, 0x1, -R0.reuse ;  /* 0x000000013535a824 */ /* 0x100fe200078e0a00 */
[C---:B------:R-:W-:Y:S01]  /*34d0*/  ISETP.GT.U32.AND P1, PT, R0.reuse, R55, PT ;  /* 0x000000370000720c */ /* 0x040fe20003f24070 */
[----:B------:R-:W-:Y:S01]  /*34e0*/  @!P6 IMAD.IADD R27, R27, 0x1, -R0 ;  /* 0x000000011b1be824 */ /* 0x000fe200078e0a00 */
[C---:B------:R-:W-:Y:S01]  /*34f0*/  ISETP.GT.U32.AND P6, PT, R0.reuse, R29, PT ;  /* 0x0000001d0000720c */ /* 0x040fe20003fc4070 */
[----:B------:R-:W-:Y:S01]  /*3500*/  IMAD.HI.U32 R26, R21, R31, RZ ;  /* 0x0000001f151a7227 */ /* 0x000fe200078e00ff */
[----:B------:R-:W-:-:S03]  /*3510*/  ISETP.GT.U32.AND P2, PT, R0, R53, PT ;  /* 0x000000350000720c */ /* 0x000fc60003f44070 */
[----:B------:R-:W-:Y:S02]  /*3520*/  IMAD.MOV R26, RZ, RZ, -R26 ;  /* 0x000000ffff1a7224 */ /* 0x000fe400078e0a1a */
[----:B------:R-:W-:Y:S02]  /*3530*/  VIADD R44, R22, 0x9c ;  /* 0x0000009c162c7836 */ /* 0x000fe40000000000 */
[--C-:B------:R-:W-:Y:S01]  /*3540*/  @!P0 IMAD.IADD R51, R51, 0x1, -R0.reuse ;  /* 0x0000000133338824 */ /* 0x100fe200078e0a00 */
[C---:B------:R-:W-:Y:S01]  /*3550*/  ISETP.GT.U32.AND P0, PT, R0.reuse, R59, PT ;  /* 0x0000003b0000720c */ /* 0x040fe20003f04070 */
[----:B------:R-:W-:Y:S01]  /*3560*/  IMAD R31, R0, R26, R31 ;  /* 0x0000001a001f7224 */ /* 0x000fe200078e021f */
[----:B------:R-:W-:Y:S01]  /*3570*/  IABS R37, R44 ;  /* 0x0000002c00257213 */ /* 0x000fe20000000000 */
[----:B------:R-:W-:Y:S02]  /*3580*/  VIADD R42, R22, 0x7c ;  /* 0x0000007c162a7836 */ /* 0x000fe40000000000 */
[--C-:B------:R-:W-:Y:S01]  /*3590*/  @!P1 IMAD.IADD R55, R55, 0x1, -R0.reuse ;  /* 0x0000000137379824 */ /* 0x100fe200078e0a00 */
[----:B------:R-:W-:Y:S01]  /*35a0*/  ISETP.GE.AND P1, PT, R35, RZ, PT ;  /* 0x000000ff2300720c */ /* 0x000fe20003f26270 */
[----:B------:R-:W-:Y:S01]  /*35b0*/  @!P6 IMAD.IADD R29, R29, 0x1, -R0 ;  /* 0x000000011d1de824 */ /* 0x000fe200078e0a00 */
[----:B------:R-:W-:Y:S01]  /*35c0*/  ISETP.GT.U32.AND P6, PT, R0, R31, PT ;  /* 0x0000001f0000720c */ /* 0x000fe20003fc4070 */
[----:B------:R-:W-:Y:S01]  /*35d0*/  IMAD.HI.U32 R26, R21, R37, RZ ;  /* 0x00000025151a7227 */ /* 0x000fe200078e00ff */
[----:B------:R-:W-:-:S03]  /*35e0*/  IABS R35, R42 ;  /* 0x0000002a00237213 */ /* 0x000fc60000000000 */
[----:B------:R-:W-:Y:S01]  /*35f0*/  @!P2 IMAD.IADD R53, R53, 0x1, -R0 ;  /* 0x000000013535a824 */ /* 0x000fe200078e0a00 */
[----:B------:R-:W-:Y:S01]  /*3600*/  ISETP.GE.AND P2, PT, R34, RZ, PT ;  /* 0x000000ff2200720c */ /* 0x000fe20003f46270 */
[C---:B------:R-:W-:Y:S02]  /*3610*/  VIADD R46, R22.reuse, 0xbc ;  /* 0x000000bc162e7836 */ /* 0x040fe40000000000 */
[----:B------:R-:W-:Y:S02]  /*3620*/  VIADD R48, R22, 0xdc ;  /* 0x000000dc16307836 */ /* 0x000fe40000000000 */
[----:B------:R-:W-:Y:S01]  /*3630*/  IMAD.HI.U32 R24, R21, R35, RZ ;  /* 0x0000002315187227 */ /* 0x000fe200078e00ff */
[----:B------:R-:W-:Y:S02]  /*3640*/  IABS R39, R46 ;  /* 0x0000002e00277213 */ /* 0x000fe40000000000 */
[----:B------:R-:W-:Y:S01]  /*3650*/  IABS R43, R48 ;  /* 0x00000030002b7213 */ /* 0x000fe20000000000 */
[----:B------:R-:W-:-:S02]  /*3660*/  IMAD.MOV R26, RZ, RZ, -R26 ;  /* 0x000000ffff1a7224 */ /* 0x000fc400078e0a1a */
[----:B------:R-:W-:Y:S02]  /*3670*/  VIADD R34, R22, 0xfc ;  /* 0x000000fc16227836 */ /* 0x000fe40000000000 */
[----:B------:R-:W-:Y:S01]  /*3680*/  @!P0 IMAD.IADD R59, R59, 0x1, -R0 ;  /* 0x000000013b3b8824 */ /* 0x000fe200078e0a00 */
[----:B------:R-:W-:Y:S01]  /*3690*/  ISETP.GE.AND P0, PT, R30, RZ, PT ;  /* 0x000000ff1e00720c */ /* 0x000fe20003f06270 */
[----:B------:R-:W-:Y:S01]  /*36a0*/  IMAD.MOV R24, RZ, RZ, -R24 ;  /* 0x000000ffff187224 */ /* 0x000fe200078e0a18 */
[----:B------:R-:W-:Y:S01]  /*36b0*/  IABS R22, R34 ;  /* 0x0000002200167213 */ /* 0x000fe20000000000 */
[C---:B------:R-:W-:Y:S02]  /*36c0*/  IMAD R37, R0.reuse, R26, R37 ;  /* 0x0000001a00257224 */ /* 0x040fe400078e0225 */
[----:B------:R-:W-:Y:S01]  /*36d0*/  @!P4 IMAD.MOV R49, RZ, RZ, -R49 ;  /* 0x000000ffff31c224 */ /* 0x000fe200078e0a31 */
[C---:B------:R-:W-:Y:S01]  /*36e0*/  ISETP.GT.U32.AND P4, PT, R0.reuse, R59, PT ;  /* 0x0000003b0000720c */ /* 0x040fe20003f84070 */
[----:B------:R-:W-:Y:S01]  /*36f0*/  @!P6 IMAD.IADD R31, R31, 0x1, -R0 ;  /* 0x000000011f1fe824 */ /* 0x000fe200078e0a00 */
[----:B------:R-:W-:Y:S01]  /*3700*/  ISETP.GT.U32.AND P6, PT, R0, R29, PT ;  /* 0x0000001d0000720c */ /* 0x000fe20003fc4070 */
[----:B------:R-:W-:-:S04]  /*3710*/  IMAD.HI.U32 R28, R21, R39, RZ ;  /* 0x00000027151c7227 */ /* 0x000fc800078e00ff */
[C---:B------:R-:W-:Y:S02]  /*3720*/  IMAD R35, R0.reuse, R24, R35 ;  /* 0x0000001800237224 */ /* 0x040fe400078e0223 */
[----:B------:R-:W-:Y:S01]  /*3730*/  @!P5 IMAD.MOV R51, RZ, RZ, -R51 ;  /* 0x000000ffff33d224 */ /* 0x000fe200078e0a33 */
[C---:B------:R-:W-:Y:S01]  /*3740*/  ISETP.GT.U32.AND P5, PT, R0.reuse, R27, PT ;  /* 0x0000001b0000720c */ /* 0x040fe20003fa4070 */
[----:B------:R-:W-:Y:S01]  /*3750*/  IMAD.MOV.U32 R57, RZ, RZ, R55 ;  /* 0x000000ffff397224 */ /* 0x000fe200078e0037 */
[----:B------:R-:W1:Y:S01]  /*3760*/  LDS R24, [UR11] ;  /* 0x0000000bff187984 */ /* 0x000e620008000800 */
[----:B------:R-:W-:Y:S01]  /*3770*/  @!P3 IMAD.MOV R23, RZ, RZ, -R23 ;  /* 0x000000ffff17b224 */ /* 0x000fe200078e0a17 */
[----:B------:R-:W-:Y:S01]  /*3780*/  ISETP.GT.U32.AND P3, PT, R0, R37, PT ;  /* 0x000000250000720c */ /* 0x000fe20003f64070 */
[C---:B------:R-:W-:Y:S01]  /*3790*/  IMAD.HI.U32 R30, R21.reuse, R43, RZ ;  /* 0x0000002b151e7227 */ /* 0x040fe200078e00ff */
[----:B------:R-:W2:Y:S03]  /*37a0*/  LDC.64 R54, c[0x0][0x3a8] ;  /* 0x0000ea00ff367b82 */ /* 0x000ea60000000a00 */
[----:B------:R-:W-:-:S04]  /*37b0*/  IMAD.HI.U32 R21, R21, R22, RZ ;  /* 0x0000001615157227 */ /* 0x000fc800078e00ff */
[----:B------:R-:W-:Y:S01]  /*37c0*/  @!P2 IMAD.MOV R53, RZ, RZ, -R53 ;  /* 0x000000ffff35a224 */ /* 0x000fe200078e0a35 */
[C---:B------:R-:W-:Y:S01]  /*37d0*/  ISETP.GT.U32.AND P2, PT, R0.reuse, R31, PT ;  /* 0x0000001f0000720c */ /* 0x040fe20003f44070 */
[----:B------:R-:W-:Y:S02]  /*37e0*/  IMAD.MOV R28, RZ, RZ, -R28 ;  /* 0x000000ffff1c7224 */ /* 0x000fe400078e0a1c */
[----:B------:R-:W-:Y:S01]  /*37f0*/  @!P1 IMAD.MOV R57, RZ, RZ, -R57 ;  /* 0x000000ffff399224 */ /* 0x000fe200078e0a39 */
[C---:B------:R-:W-:Y:S01]  /*3800*/  ISETP.GT.U32.AND P1, PT, R0.reuse, R35, PT ;  /* 0x000000230000720c */ /* 0x040fe20003f24070 */
[----:B------:R-:W-:Y:S02]  /*3810*/  IMAD.MOV R30, RZ, RZ, -R30 ;  /* 0x000000ffff1e7224 */ /* 0x000fe400078e0a1e */
[----:B------:R-:W-:Y:S02]  /*3820*/  IMAD.MOV R21, RZ, RZ, -R21 ;  /* 0x000000ffff157224 */ /* 0x000fe400078e0a15 */
[----:B------:R-:W-:-:S02]  /*3830*/  IMAD R39, R0, R28, R39 ;  /* 0x0000001c00277224 */ /* 0x000fc400078e0227 */
[C---:B------:R-:W-:Y:S02]  /*3840*/  IMAD R43, R0.reuse, R30, R43 ;  /* 0x0000001e002b7224 */ /* 0x040fe400078e022b */
[C---:B------:R-:W-:Y:S02]  /*3850*/  IMAD R21, R0.reuse, R21, R22 ;  /* 0x0000001500157224 */ /* 0x040fe400078e0216 */
[--C-:B------:R-:W-:Y:S01]  /*3860*/  @!P4 IMAD.IADD R59, R59, 0x1, -R0.reuse ;  /* 0x000000013b3bc824 */ /* 0x100fe200078e0a00 */
[C---:B------:R-:W-:Y:S01]  /*3870*/  ISETP.GT.U32.AND P4, PT, R0.reuse, R39, PT ;  /* 0x000000270000720c */ /* 0x040fe20003f84070 */
[--C-:B------:R-:W-:Y:S01]  /*3880*/  @!P5 IMAD.IADD R27, R27, 0x1, -R0.reuse ;  /* 0x000000011b1bd824 */ /* 0x100fe200078e0a00 */
[C---:B------:R-:W-:Y:S01]  /*3890*/  ISETP.GT.U32.AND P5, PT, R0.reuse, R43, PT ;  /* 0x0000002b0000720c */ /* 0x040fe20003fa4070 */
[--C-:B------:R-:W-:Y:S01]  /*38a0*/  @!P3 IMAD.IADD R37, R37, 0x1, -R0.reuse ;  /* 0x000000012525b824 */ /* 0x100fe200078e0a00 */
[----:B------:R-:W-:Y:S01]  /*38b0*/  ISETP.GT.U32.AND P3, PT, R0, R21, PT ;  /* 0x000000150000720c */ /* 0x000fe20003f64070 */
[--C-:B------:R-:W-:Y:S01]  /*38c0*/  @!P2 IMAD.IADD R31, R31, 0x1, -R0.reuse ;  /* 0x000000011f1fa824 */ /* 0x100fe200078e0a00 */
[----:B------:R-:W-:Y:S01]  /*38d0*/  ISETP.NE.U32.AND P2, PT, R9, RZ, PT ;  /* 0x000000ff0900720c */ /* 0x000fe20003f45070 */
[--C-:B------:R-:W-:Y:S01]  /*38e0*/  @!P6 IMAD.IADD R29, R29, 0x1, -R0.reuse ;  /* 0x000000011d1de824 */ /* 0x100fe200078e0a00 */
[----:B------:R-:W-:Y:S01]  /*38f0*/  ISETP.GE.AND P6, PT, R36, RZ, PT ;  /* 0x000000ff2400720c */ /* 0x000fe20003fc6270 */
[--C-:B------:R-:W-:Y:S01]  /*3900*/  @!P1 IMAD.IADD R35, R35, 0x1, -R0.reuse ;  /* 0x0000000123239824 */ /* 0x100fe200078e0a00 */
[----:B------:R-:W-:Y:S01]  /*3910*/  ISETP.GE.AND P1, PT, R38, RZ, PT ;  /* 0x000000ff2600720c */ /* 0x000fe20003f26270 */
[----:B------:R-:W-:Y:S01]  /*3920*/  IMAD.MOV.U32 R9, RZ, RZ, R59 ;  /* 0x000000ffff097224 */ /* 0x000fe200078e003b */
[----:B-1----:R-:W-:Y:S01]  /*3930*/  R2UR UR10, R24 ;  /* 0x00000000180a72ca */ /* 0x002fe200000e0000 */
[--C-:B------:R-:W-:Y:S01]  /*3940*/  @!P4 IMAD.IADD R39, R39, 0x1, -R0.reuse ;  /* 0x000000012727c824 */ /* 0x100fe200078e0a00 */
[----:B------:R-:W-:Y:S01]  /*3950*/  ISETP.GE.AND P4, PT, R40, RZ, PT ;  /* 0x000000ff2800720c */ /* 0x000fe20003f86270 */
[----:B------:R-:W-:Y:S01]  /*3960*/  @!P0 IMAD.MOV R9, RZ, RZ, -R9 ;  /* 0x000000ffff098224 */ /* 0x000fe200078e0a09 */
[C---:B------:R-:W-:Y:S01]  /*3970*/  ISETP.GT.U32.AND P0, PT, R0.reuse, R35, PT ;  /* 0x000000230000720c */ /* 0x040fe20003f04070 */
[--C-:B------:R-:W-:Y:S01]  /*3980*/  @!P5 IMAD.IADD R43, R43, 0x1, -R0.reuse ;  /* 0x000000012b2bd824 */ /* 0x100fe200078e0a00 */
[----:B------:R-:W-:Y:S01]  /*3990*/  ISETP.GT.U32.AND P5, PT, R0, R37, PT ;  /* 0x000000250000720c */ /* 0x000fe20003fa4070 */
[----:B------:R-:W-:-:S02]  /*39a0*/  @!P3 IMAD.IADD R21, R21, 0x1, -R0 ;  /* 0x000000011515b824 */ /* 0x000fc400078e0a00 */
[----:B------:R-:W-:Y:S01]  /*39b0*/  @!P6 IMAD.MOV R27, RZ, RZ, -R27 ;  /* 0x000000ffff1be224 */ /* 0x000fe200078e0a1b */
[C---:B------:R-:W-:Y:S01]  /*39c0*/  ISETP.GT.U32.AND P6, PT, R0.reuse, R39, PT ;  /* 0x000000270000720c */ /* 0x040fe20003fc4070 */
[----:B------:R-:W-:Y:S01]  /*39d0*/  @!P1 IMAD.MOV R29, RZ, RZ, -R29 ;  /* 0x000000ffff1d9224 */ /* 0x000fe200078e0a1d */
[----:B------:R-:W-:Y:S01]  /*39e0*/  ISETP.GT.U32.AND P1, PT, R0, R43, PT ;  /* 0x0000002b0000720c */ /* 0x000fe20003f24070 */
[----:B------:R-:W-:Y:S01]  /*39f0*/  VIADD R22, R10, 0xfffffff0 ;  /* 0xfffffff00a167836 */ /* 0x000fe20000000000 */
[----:B------:R-:W-:Y:S01]  /*3a00*/  BAR.SYNC.DEFER_BLOCKING 0x0 ;  /* 0x0000000000007b1d */ /* 0x000fe20000010000 */
[----:B------:R-:W-:Y:S01]  /*3a10*/  ISETP.GT.U32.AND P3, PT, R0, R21, PT ;  /* 0x000000150000720c */ /* 0x000fe20003f64070 */
[----:B------:R-:W-:Y:S01]  /*3a20*/  @!P4 IMAD.MOV R31, RZ, RZ, -R31 ;  /* 0x000000ffff1fc224 */ /* 0x000fe200078e0a1f */
[----:B------:R-:W-:Y:S01]  /*3a30*/  ISETP.GE.AND P4, PT, R42, RZ, PT ;  /* 0x000000ff2a00720c */ /* 0x000fe20003f86270 */
[--C-:B------:R-:W-:Y:S01]  /*3a40*/  @!P0 IMAD.IADD R35, R35, 0x1, -R0.reuse ;  /* 0x0000000123238824 */ /* 0x100fe200078e0a00 */
[----:B------:R-:W-:Y:S01]  /*3a50*/  ISETP.GE.AND P0, PT, R44, RZ, PT ;  /* 0x000000ff2c00720c */ /* 0x000fe20003f06270 */
[----:B------:R-:W-:Y:S01]  /*3a60*/  @!P5 IMAD.IADD R37, R37, 0x1, -R0 ;  /* 0x000000012525d824 */ /* 0x000fe200078e0a00 */
[----:B------:R-:W-:Y:S01]  /*3a70*/  ISETP.GE.AND P5, PT, R46, RZ, PT ;  /* 0x000000ff2e00720c */ /* 0x000fe20003fa6270 */
[----:B--2---:R-:W-:-:S02]  /*3a80*/  IMAD R7, R54, 0x1e, RZ ;  /* 0x0000001e36077824 */ /* 0x004fc400078e02ff */
[--C-:B------:R-:W-:Y:S01]  /*3a90*/  @!P6 IMAD.IADD R39, R39, 0x1, -R0.reuse ;  /* 0x000000012727e824 */ /* 0x100fe200078e0a00 */
[----:B------:R-:W-:Y:S01]  /*3aa0*/  ISETP.GE.AND P6, PT, R48, RZ, PT ;  /* 0x000000ff3000720c */ /* 0x000fe20003fc6270 */
[--C-:B------:R-:W-:Y:S01]  /*3ab0*/  @!P1 IMAD.IADD R43, R43, 0x1, -R0.reuse ;  /* 0x000000012b2b9824 */ /* 0x100fe200078e0a00 */
[----:B------:R-:W-:Y:S01]  /*3ac0*/  ISETP.GE.AND P1, PT, R34, RZ, PT ;  /* 0x000000ff2200720c */ /* 0x000fe20003f26270 */
[----:B------:R-:W-:Y:S01]  /*3ad0*/  @!P3 IMAD.IADD R21, R21, 0x1, -R0 ;  /* 0x000000011515b824 */ /* 0x000fe200078e0a00 */
[----:B------:R-:W-:Y:S01]  /*3ae0*/  ISETP.GE.U32.AND P3, PT, R22, 0x7fffffd1, PT ;  /* 0x7fffffd11600780c */ /* 0x000fe20003f66070 */
[----:B------:R-:W-:Y:S02]  /*3af0*/  VIADD R0, R10, 0xffffffe0 ;  /* 0xffffffe00a007836 */ /* 0x000fe40000000000 */
[----:B------:R-:W-:Y:S02]  /*3b00*/  @!P0 IMAD.MOV R37, RZ, RZ, -R37 ;  /* 0x000000ffff258224 */ /* 0x000fe400078e0a25 */
[----:B------:R-:W-:Y:S01]  /*3b10*/  @!P4 IMAD.MOV R35, RZ, RZ, -R35 ;  /* 0x000000ffff23c224 */ /* 0x000fe200078e0a23 */
[----:B------:R-:W-:Y:S01]  /*3b20*/  ISETP.GE.U32.AND P0, PT, R0, 0x7fffffc1, PT ;  /* 0x7fffffc10000780c */ /* 0x000fe20003f06070 */
[----:B------:R-:W-:Y:S01]  /*3b30*/  IMAD.MOV.U32 R129, RZ, RZ, R39 ;  /* 0x000000ffff817224 */ /* 0x000fe200078e0027 */
[----:B------:R-:W-:Y:S01]  /*3b40*/  ISETP.GE.U32.AND P4, PT, R11, 0x7fffffdf, PT ;  /* 0x7fffffdf0b00780c */ /* 0x000fe20003f86070 */
[----:B------:R-:W-:Y:S01]  /*3b50*/  IMAD.SHL.U32 R34, R32, 0x2, RZ ;  /* 0x0000000220227824 */ /* 0x000fe200078e00ff */
[----:B------:R-:W-:Y:S01]  /*3b60*/  SEL R11, RZ, 0x1, P0 ;  /* 0x00000001ff0b7807 */ /* 0x000fe20000000000 */
[----:B------:R-:W-:-:S02]  /*3b70*/  @!P5 IMAD.MOV R129, RZ, RZ, -R129 ;  /* 0x000000ffff81d224 */ /* 0x000fc400078e0a81 */
[----:B------:R-:W-:Y:S01]  /*3b80*/  @!P6 IMAD.MOV R43, RZ, RZ, -R43 ;  /* 0x000000ffff2be224 */ /* 0x000fe200078e0a2b */
[----:B----4-:R-:W-:Y:S01]  /*3b90*/  IADD3 R38, P5, PT, R34, UR16, RZ ;  /* 0x0000001022267c10 */ /* 0x010fe2000ffbe0ff */
[----:B------:R-:W-:Y:S01]  /*3ba0*/  IMAD.IADD R11, R11, 0x1, R14 ;  /* 0x000000010b0b7824 */ /* 0x000fe200078e020e */
[----:B------:R-:W-:Y:S01]  /*3bb0*/  ISETP.NE.AND P6, PT, R25, RZ, PT ;  /* 0x000000ff1900720c */ /* 0x000fe20003fc5270 */
[----:B------:R-:W-:Y:S01]  /*3bc0*/  VIADD R22, R10, 0xfffffffd ;  /* 0xfffffffd0a167836 */ /* 0x000fe20000000000 */
[----:B------:R-:W-:Y:S01]  /*3bd0*/  LEA.HI.X.SX32 R39, R32, UR17, 0x1, P5 ;  /* 0x0000001120277c11 */ /* 0x000fe2000a8f0eff */
[----:B------:R-:W-:Y:S01]  /*3be0*/  @!P1 IMAD.MOV R21, RZ, RZ, -R21 ;  /* 0x000000ffff159224 */ /* 0x000fe200078e0a15 */
[----:B------:R-:W-:Y:S02]  /*3bf0*/  LOP3.LUT R11, R11, 0x3, RZ, 0xc0, !PT ;  /* 0x000000030b0b7812 */ /* 0x000fe400078ec0ff */
[----:B------:R-:W-:Y:S02]  /*3c00*/  SEL R59, R130, R23, !P6 ;  /* 0x00000017823b7207 */ /* 0x000fe40007000000 */
[----:B------:R-:W-:Y:S01]  /*3c10*/  IADD3 R3, PT, PT, R11, R4, R3 ;  /* 0x000000040b037210 */ /* 0x000fe20007ffe003 */
[----:B------:R-:W-:Y:S01]  /*3c20*/  IMAD.SHL.U32 R4, R8, 0x100, RZ ;  /* 0x0000010008047824 */ /* 0x000fe200078e00ff */
[----:B------:R-:W-:Y:S01]  /*3c30*/  SEL R62, R130, R62, !P6 ;  /* 0x0000003e823e7207 */ /* 0x000fe20007000000 */
[----:B------:R-:W-:Y:S01]  /*3c40*/  VIADD R8, R10, 0xffffffff ;  /* 0xffffffff0a087836 */ /* 0x000fe20000000000 */
[----:B------:R-:W-:Y:S01]  /*3c50*/  LOP3.LUT R6, R3, 0xf, RZ, 0xc0, !PT ;  /* 0x0000000f03067812 */ /* 0x000fe200078ec0ff */
[----:B------:R-:W-:Y:S01]  /*3c60*/  IMAD R3, R54, 0xf, RZ ;  /* 0x0000000f36037824 */ /* 0x000fe200078e02ff */
[----:B------:R-:W-:-:S02]  /*3c70*/  LOP3.LUT R4, R4, 0xf00, RZ, 0xe2, !PT ;  /* 0x00000f0004047812 */ /* 0x000fc400078ee2ff */
[C---:B------:R-:W-:Y:S01]  /*3c80*/  SEL R63, R130.reuse, R63, !P6 ;  /* 0x0000003f823f7207 */ /* 0x040fe20007000000 */
[----:B------:R-:W-:Y:S01]  /*3c90*/  IMAD R5, R5, 0x10, R6 ;  /* 0x0000001005057824 */ /* 0x000fe200078e0206 */
[C---:B------:R-:W-:Y:S01]  /*3ca0*/  SEL R64, R130.reuse, R64, !P6 ;  /* 0x0000004082407207 */ /* 0x040fe20007000000 */
[----:B------:R-:W-:Y:S01]  /*3cb0*/  IMAD R4, R13, 0x1000, R4 ;  /* 0x000010000d047824 */ /* 0x000fe200078e0204 */
[C---:B------:R-:W-:Y:S02]  /*3cc0*/  SEL R65, R130.reuse, R65, !P6 ;  /* 0x0000004182417207 */ /* 0x040fe40007000000 */
[C---:B------:R-:W-:Y:S02]  /*3cd0*/  SEL R66, R130.reuse, R66, !P6 ;  /* 0x0000004282427207 */ /* 0x040fe40007000000 */
[C---:B------:R-:W-:Y:S02]  /*3ce0*/  SEL R67, R130.reuse, R67, !P6 ;  /* 0x0000004382437207 */ /* 0x040fe40007000000 */
[----:B------:R-:W-:-:S02]  /*3cf0*/  SEL R68, R130, R68, !P6 ;  /* 0x0000004482447207 */ /* 0x000fc40007000000 */
[C---:B------:R-:W-:Y:S02]  /*3d00*/  SEL R69, R130.reuse, R69, !P6 ;  /* 0x0000004582457207 */ /* 0x040fe40007000000 */
[C---:B------:R-:W-:Y:S02]  /*3d10*/  SEL R72, R130.reuse, R72, !P6 ;  /* 0x0000004882487207 */ /* 0x040fe40007000000 */
        /* <DEDUP_REMOVED lines=52> */
[----:B------:R-:W-:Y:S02]  /*4060*/  SEL R128, R130, R43, !P6 ;  /* 0x0000002b82807207 */ /* 0x000fe40007000000 */
[----:B------:R-:W-:Y:S02]  /*4070*/  ISETP.GE.U32.AND P5, PT, R22, 0x7fffffde, PT ;  /* 0x7fffffde1600780c */ /* 0x000fe40003fa6070 */
[----:B------:R-:W-:Y:S02]  /*4080*/  IADD3 R12, P1, PT, R7, R38, RZ ;  /* 0x00000026070c7210 */ /* 0x000fe40007f3e0ff */
[----:B------:R-:W-:Y:S01]  /*4090*/  SEL R130, R130, R21, !P6 ;  /* 0x0000001582827207 */ /* 0x000fe20007000000 */
[----:B------:R-:W-:Y:S10]  /*40a0*/  BRA.U UP0, `(.L_x_5) ;  /* 0x0000000100187547 */ /* 0x000ff4000b800000 */
[----:B------:R-:W-:Y:S01]  /*40b0*/  ELECT P6, URZ, PT ;  /* 0x0000000000ff782f */ /* 0x000fe200038c0000 */
[----:B------:R-:W-:Y:S01]  /*40c0*/  IMAD.MOV.U32 R6, RZ, RZ, 0x1 ;  /* 0x00000001ff067424 */ /* 0x000fe200078e00ff */
[----:B------:R-:W-:Y:S01]  /*40d0*/  UMOV UR6, 0x40 ;  /* 0x0000004000067882 */ /* 0x000fe20000000000 */
[----:B------:R-:W-:Y:S01]  /*40e0*/  UVIRTCOUNT.DEALLOC.SMPOOL 0x80 ;  /* 0x000000800000784c */ /* 0x000fe20000000000 */
[----:B------:R-:W-:-:S09]  /*40f0*/  ULEA UR6, UR5, UR6, 0x18 ;  /* 0x0000000605067291 */ /* 0x000fd2000f8ec0ff */
[----:B------:R1:W-:Y:S03]  /*4100*/  @P6 STS.U8 [UR6], R6 ;  /* 0x00000006ff006988 */ /* 0x0003e60008000006 */
.L_x_5:
[----:B------:R-:W-:Y:S01]  /*4110*/  UIADD3 UR12, UPT, UPT, UR10, UR4, URZ ;  /* 0x000000040a0c7290 */ /* 0x000fe2000fffe0ff */
[----:B------:R-:W-:Y:S01]  /*4120*/  LEA.HI.X.SX32 R13, R3, R39, 0x1, P1 ;  /* 0x00000027030d7211 */ /* 0x000fe200008f0eff */
[----:B------:R-:W-:Y:S01]  /*4130*/  VOTEU.ALL UP1, P2 ;  /* 0x0000000000ff7886 */ /* 0x000fe20001020000 */
[----:B------:R-:W-:Y:S01]  /*4140*/  UMOV UR4, 0x1 ;  /* 0x0000000100047882 */ /* 0x000fe20000000000 */
[----:B------:R-:W-:Y:S01]  /*4150*/  VOTEU.ALL UP2, P2 ;  /* 0x0000000000ff7886 */ /* 0x000fe20001040000 */
[----:B------:R-:W-:Y:S01]  /*4160*/  LOP3.LUT R5, R5, 0xff, RZ, 0xc0, !PT ;  /* 0x000000ff05057812 */ /* 0x000fe200078ec0ff */
[----:B------:R-:W-:Y:S01]  /*4170*/  IMAD.SHL.U32 R3, R54, 0x2, RZ ;  /* 0x0000000236037824 */ /* 0x000fe200078e00ff */
[----:B------:R-:W-:-:S04]  /*4180*/  @!UP1 UIADD3 UR14, UPT, UPT, -UR4, 0x100000, URZ ;  /* 0x00100000040e9890 */ /* 0x000fc8000fffe1ff */
[----:B------:R-:W-:Y:S02]  /*4190*/  @!UP1 USHF.L.U32 UR15, UR14, 0xb, URZ ;  /* 0x0000000b0e0f9899 */ /* 0x000fe400080006ff */
[----:B------:R-:W-:Y:S01]  /*41a0*/  @!UP1 USHF.L.U32 UR14, UR14, 0x1, URZ ;  /* 0x000000010e0e9899 */ /* 0x000fe200080006ff */
[----:B------:R-:W-:Y:S01]  /*41b0*/  PRMT R57, RZ, 0x7610, R57 ;  /* 0x00007610ff397816 */ /* 0x000fe20000000039 */
[----:B------:R-:W-:Y:S01]  /*41c0*/  STTM.x64 tmem[UR12], RZ ;  /* 0x000000ff000079ed */ /* 0x000fe2000834000c */
[----:B------:R-:W-:Y:S01]  /*41d0*/  STTM.x64 tmem[UR12+0x40], RZ ;  /* 0x000040ff000079ed */ /* 0x000fe2000834000c */
[----:B------:R-:W-:Y:S01]  /*41e0*/  STTM.x64 tmem[UR12+0x80], RZ ;  /* 0x000080ff000079ed */ /* 0x000fe2000834000c */
[----:B------:R-:W-:Y:S01]  /*41f0*/  STTM.x64 tmem[UR12+0xc0], RZ ;  /* 0x0000c0ff000079ed */ /* 0x000fe2000834000c */
[----:B------:R-:W2:Y:S02]  /*4200*/  FENCE.VIEW.ASYNC.T ;  /* 0x00000000000073c6 */ /* 0x000ea40000000200 */
[----:B--2---:R-:W-:Y:S01]  /*4210*/  BAR.SYNC.DEFER_BLOCKING 0x0 ;  /* 0x0000000000007b1d */ /* 0x004fe20000010000 */
[----:B------:R-:W-:Y:S01]  /*4220*/  ISETP.GE.U32.AND P1, PT, R8, 0x7fffffe0, PT ;  /* 0x7fffffe00800780c */ /* 0x000fe20003f26070 */
[----:B------:R-:W-:Y:S01]  /*4230*/  IMAD.IADD R4, R4, 0x1, R5 ;  /* 0x0000000104047824 */ /* 0x000fe200078e0205 */
[----:B------:R-:W-:-:S02]  /*4240*/  PRMT R11, RZ, 0x7610, R11 ;  /* 0x00007610ff0b7816 */ /* 0x000fc4000000000b */
[----:B------:R-:W-:Y:S02]  /*4250*/  PRMT R58, RZ, 0x7610, R58 ;  /* 0x00007610ff3a7816 */ /* 0x000fe4000000003a */
[----:B------:R-:W-:Y:S01]  /*4260*/  PRMT R53, RZ, 0x7610, R53 ;  /* 0x00007610ff357816 */ /* 0x000fe20000000035 */
[----:B------:R-:W-:Y:S01]  /*4270*/  IMAD R19, R54, 0x22, RZ ;  /* 0x0000002236137824 */ /* 0x000fe200078e02ff */
[----:B------:R-:W-:Y:S01]  /*4280*/  LOP3.LUT R50, R4, 0xffff, RZ, 0xc0, !PT ;  /* 0x0000ffff04327812 */ /* 0x000fe200078ec0ff */
[C---:B------:R-:W-:Y:S01]  /*4290*/  IMAD R15, R54.reuse, 0x11, RZ ;  /* 0x00000011360f7824 */ /* 0x040fe200078e02ff */
[----:B------:R-:W-:Y:S01]  /*42a0*/  PRMT R37, RZ, 0x7610, R37 ;  /* 0x00007610ff257816 */ /* 0x000fe20000000025 */
[C---:B------:R-:W-:Y:S02]  /*42b0*/  IMAD R21, R54.reuse, 0x9, RZ ;  /* 0x0000000936157824 */ /* 0x040fe400078e02ff */
[----:B------:R-:W-:Y:S01]  /*42c0*/  IMAD.SHL.U32 R20, R54, 0x4, RZ ;  /* 0x0000000436147824 */ /* 0x000fe200078e00ff */
[----:B------:R-:W-:-:S02]  /*42d0*/  PRMT R44, RZ, 0x7610, R44 ;  /* 0x00007610ff2c7816 */ /* 0x000fc4000000002c */
[----:B------:R-:W-:Y:S01]  /*42e0*/  PRMT R51, RZ, 0x7610, R51 ;  /* 0x00007610ff337816 */ /* 0x000fe20000000033 */
[C---:B------:R-:W-:Y:S01]  /*42f0*/  IMAD.SHL.U32 R22, R54.reuse, 0x8, RZ ;  /* 0x0000000836167824 */ /* 0x040fe200078e00ff */
[----:B------:R-:W-:Y:S01]  /*4300*/  PRMT R47, RZ, 0x7610, R47 ;  /* 0x00007610ff2f7816 */ /* 0x000fe2000000002f */
[C---:B------:R-:W-:Y:S02]  /*4310*/  IMAD R23, R54.reuse, 0xa, RZ ;  /* 0x0000000a36177824 */ /* 0x040fe400078e02ff */
[----:B------:R-:W-:Y:S01]  /*4320*/  IMAD R24, R54, 0x5, RZ ;  /* 0x0000000536187824 */ /* 0x000fe200078e02ff */
[----:B------:R-:W-:Y:S01]  /*4330*/  PRMT R52, RZ, 0x7610, R52 ;  /* 0x00007610ff347816 */ /* 0x000fe20000000034 */
[----:B------:R-:W2:Y:S02]  /*4340*/  FENCE.VIEW.ASYNC.S ;  /* 0x00000000000073c6 */ /* 0x000ea40000000000 */
[----:B--2---:R2:W3:Y:S02]  /*4350*/  @!UP2 SYNCS.EXCH.64 URZ, [UR8], UR14 ;  /* 0x0000000e08ffa5b2 */ /* 0x0044e40008000100 */
[----:B---3--:R-:W-:Y:S01]  /*4360*/  BAR.SYNC.DEFER_BLOCKING 0x0 ;  /* 0x0000000000007b1d */ /* 0x008fe20000010000 */
[----:B-1----:R-:W-:-:S02]  /*4370*/  SHF.R.U32.HI R6, RZ, 0xf, R50 ;  /* 0x0000000fff067819 */ /* 0x002fc40000011632 */
[C---:B------:R-:W-:Y:S02]  /*4380*/  LEA R8, P6, R54.reuse, R38, 0x2 ;  /* 0x0000002636087211 */ /* 0x040fe400078c10ff */
[----:B------:R-:W-:Y:S01]  /*4390*/  PRMT R36, RZ, 0x7610, R36 ;  /* 0x00007610ff247816 */ /* 0x000fe20000000024 */
[C---:B------:R-:W-:Y:S01]  /*43a0*/  IMAD R27, R54.reuse, 0x2a, RZ ;  /* 0x0000002a361b7824 */ /* 0x040fe200078e02ff */
[----:B------:R-:W-:Y:S02]  /*43b0*/  LEA.HI.X.SX32 R9, R3, R39, 0x1, P6 ;  /* 0x0000002703097211 */ /* 0x000fe400030f0eff */
[----:B------:R-:W-:Y:S01]  /*43c0*/  PRMT R42, RZ, 0x7610, R42 ;  /* 0x00007610ff2a7816 */ /* 0x000fe2000000002a */
[C---:B------:R-:W-:Y:S01]  /*43d0*/  IMAD R25, R54.reuse, 0xb, RZ ;  /* 0x0000000b36197824 */ /* 0x040fe200078e02ff */
[----:B------:R-:W-:Y:S01]  /*43e0*/  PRMT R45, RZ, 0x7610, R45 ;  /* 0x00007610ff2d7816 */ /* 0x000fe2000000002d */
[C---:B------:R-:W-:Y:S02]  /*43f0*/  IMAD R41, R54.reuse, 0x2e, RZ ;  /* 0x0000002e36297824 */ /* 0x040fe400078e02ff */
[C---:B------:R-:W-:Y:S01]  /*4400*/  IMAD R31, R54.reuse, 0x2c, RZ ;  /* 0x0000002c361f7824 */ /* 0x040fe200078e02ff */
[----:B------:R-:W-:Y:S01]  /*4410*/  PRMT R48, RZ, 0x7610, R48 ;  /* 0x00007610ff307816 */ /* 0x000fe20000000030 */
[----:B------:R-:W-:-:S02]  /*4420*/  IMAD R28, R54, 0x3, RZ ;  /* 0x00000003361c7824 */ /* 0x000fc400078e02ff */
[C---:B------:R-:W-:Y:S01]  /*4430*/  IMAD R71, R54.reuse, 0x30, RZ ;  /* 0x0000003036477824 */ /* 0x040fe200078e02ff */
[----:B------:R-:W-:Y:S01]  /*4440*/  PRMT R56, RZ, 0x7610, R56 ;  /* 0x00007610ff387816 */ /* 0x000fe20000000038 */
[C---:B------:R-:W-:Y:S02]  /*4450*/  IMAD R43, R54.reuse, 0x1a, RZ ;  /* 0x0000001a362b7824 */ /* 0x040fe400078e02ff */
[C---:B------:R-:W-:Y:S01]  /*4460*/  IMAD R29, R54.reuse, 0xe, RZ ;  /* 0x0000000e361d7824 */ /* 0x040fe200078e02ff */
[----:B------:R-:W-:Y:S01]  /*4470*/  PRMT R49, RZ, 0x7610, R49 ;  /* 0x00007610ff317816 */ /* 0x000fe20000000031 */
[----:B0-----:R-:W5:Y:S01]  /*4480*/  @!P1 LDG.E.U16 R57, desc[UR22][R38.64] ;  /* 0x0000001626399981 */ /* 0x001f62000c1e1500 */
[----:B------:R-:W-:Y:S01]  /*4490*/  IADD3 R4, P1, PT, R3, R38, RZ ;  /* 0x0000002603047210 */ /* 0x000fe20007f3e0ff */
[C---:B------:R-:W-:Y:S01]  /*44a0*/  IMAD R77, R54.reuse, 0x34, RZ ;  /* 0x00000034364d7824 */ /* 0x040fe200078e02ff */
[----:B------:R-:W0:Y:S01]  /*44b0*/  LDCU UR5, c[0x0][0x3b0] ;  /* 0x00007600ff0577ac */ /* 0x000e220008000800 */
[----:B------:R1:W5:Y:S01]  /*44c0*/  @!P3 LDG.E.U16 R11, desc[UR22][R12.64] ;  /* 0x000000160c0bb981 */ /* 0x000362000c1e1500 */
[----:B------:R-:W-:-:S02]  /*44d0*/  LEA.HI.X.SX32 R5, R54, R39, 0x1, P1 ;  /* 0x0000002736057211 */ /* 0x000fc400008f0eff */
[----:B------:R-:W-:Y:S01]  /*44e0*/  LOP3.LUT P3, RZ, R6, 0x1, RZ, 0xc0, !PT ;  /* 0x0000000106ff7812 */ /* 0x000fe2000786c0ff */
[----:B------:R3:W5:Y:S01]  /*44f0*/  @!P5 LDG.E.U16 R53, desc[UR22][R8.64] ;  /* 0x000000160835d981 */ /* 0x000762000c1e1500 */
[----:B------:R-:W-:-:S03]  /*4500*/  SHF.R.U32.HI R6, RZ, 0xe, R50 ;  /* 0x0000000eff067819 */ /* 0x000fc60000011632 */
[----:B------:R4:W5:Y:S01]  /*4510*/  @!P4 LDG.E.U16 R58, desc[UR22][R4.64] ;  /* 0x00000016043ac981 */ /* 0x000962000c1e1500 */
[----:B------:R-:W-:Y:S01]  /*4520*/  LOP3.LUT P1, RZ, R6, 0x1, RZ, 0xc0, !PT ;  /* 0x0000000106ff7812 */ /* 0x000fe2000782c0ff */
[C---:B-1----:R-:W-:Y:S01]  /*4530*/  IMAD.SHL.U32 R13, R54.reuse, 0x10, RZ ;  /* 0x00000010360d7824 */ /* 0x042fe200078e00ff */
[-C--:B------:R-:W-:Y:S01]  /*4540*/  LEA R16, P4, R54, R38.reuse, 0x5 ;  /* 0x0000002636107211 */ /* 0x080fe200078828ff */
[----:B------:R-:W-:Y:S01]  /*4550*/  VIADD R6, R10, 0xfffffffb ;  /* 0xfffffffb0a067836 */ /* 0x000fe20000000000 */
[----:B------:R-:W-:Y:S02]  /*4560*/  IADD3 R18, P5, PT, R19, R38, RZ ;  /* 0x0000002613127210 */ /* 0x000fe40007fbe0ff */
[-C--:B------:R-:W-:Y:S02]  /*4570*/  LEA.HI.X.SX32 R17, R13, R39.reuse, 0x1, P4 ;  /* 0x000000270d117211 */ /* 0x080fe400020f0eff */
[----:B------:R-:W-:Y:S01]  /*4580*/  ISETP.GE.U32.AND P4, PT, R6, 0x7fffffdc, PT ;  /* 0x7fffffdc0600780c */ /* 0x000fe20003f86070 */
[----:B------:R-:W-:Y:S01]  /*4590*/  VIADD R6, R10, 0xfffffff6 ;  /* 0xfffffff60a067836 */ /* 0x000fe20000000000 */
[----:B------:R-:W-:Y:S01]  /*45a0*/  LEA.HI.X.SX32 R19, R15, R39, 0x1, P5 ;  /* 0x000000270f137211 */ /* 0x000fe200028f0eff */
[----:B---3--:R-:W-:Y:S01]  /*45b0*/  IMAD R9, R54, 0x12, RZ ;  /* 0x0000001236097824 */ /* 0x008fe200078e02ff */
[----:B------:R-:W-:-:S02]  /*45c0*/  PRMT R12, RZ, 0x7610, R12 ;  /* 0x00007610ff0c7816 */ /* 0x000fc4000000000c */
[----:B------:R-:W-:Y:S01]  /*45d0*/  ISETP.GE.U32.AND P5, PT, R6, 0x7fffffd7, PT ;  /* 0x7fffffd70600780c */ /* 0x000fe20003fa6070 */
[----:B------:R-:W5:Y:S01]  /*45e0*/  @P1 LDG.E.U16 R37, desc[UR22][R18.64] ;  /* 0x0000001612251981 */ /* 0x000f62000c1e1500 */
[-C--:B------:R-:W-:Y:S01]  /*45f0*/  IADD3 R14, P6, PT, R9, R38.reuse, RZ ;  /* 0x00000026090e7210 */ /* 0x080fe20007fde0ff */
[----:B------:R-:W-:Y:S01]  /*4600*/  VIADD R6, R10, 0xfffffff7 ;  /* 0xfffffff70a067836 */ /* 0x000fe20000000000 */
[----:B----4-:R-:W-:Y:S01]  /*4610*/  LEA R4, P1, R54, R38, 0x3 ;  /* 0x0000002636047211 */ /* 0x010fe200078218ff */
[----:B------:R1:W5:Y:S01]  /*4620*/  @P3 LDG.E.U16 R12, desc[UR22][R16.64] ;  /* 0x00000016100c3981 */ /* 0x000362000c1e1500 */
[----:B------:R-:W-:Y:S02]  /*4630*/  SHF.R.U32.HI R8, RZ, 0xd, R50 ;  /* 0x0000000dff087819 */ /* 0x000fe40000011632 */
[-C--:B------:R-:W-:Y:S02]  /*4640*/  LEA.HI.X.SX32 R15, R21, R39.reuse, 0x1, P6 ;  /* 0x00000027150f7211 */ /* 0x080fe400030f0eff */
[----:B------:R-:W-:-:S02]  /*4650*/  LEA.HI.X.SX32 R5, R20, R39, 0x1, P1 ;  /* 0x0000002714057211 */ /* 0x000fc400008f0eff */
[----:B------:R-:W-:Y:S01]  /*4660*/  ISETP.GE.U32.AND P3, PT, R6, 0x7fffffd8, PT ;  /* 0x7fffffd80600780c */ /* 0x000fe20003f66070 */
[----:B------:R3:W5:Y:S01]  /*4670*/  @!P5 LDG.E.U16 R44, desc[UR22][R14.64] ;  /* 0x000000160e2cd981 */ /* 0x000762000c1e1500 */
[----:B-1----:R-:W-:Y:S01]  /*4680*/  IMAD R17, R54, 0x24, RZ ;  /* 0x0000002436117824 */ /* 0x002fe200078e02ff */
[----:B------:R-:W-:Y:S02]  /*4690*/  LOP3.LUT P1, RZ, R8, 0x1, RZ, 0xc0, !PT ;  /* 0x0000000108ff7812 */ /* 0x000fe4000782c0ff */
[----:B------:R1:W5:Y:S01]  /*46a0*/  @!P4 LDG.E.U16 R51, desc[UR22][R4.64] ;  /* 0x000000160433c981 */ /* 0x000362000c1e1500 */
[-C--:B------:R-:W-:Y:S02]  /*46b0*/  LEA R8, P4, R54, R38.reuse, 0x4 ;  /* 0x0000002636087211 */ /* 0x080fe400078820ff */
[----:B------:R-:W-:Y:S01]  /*46c0*/  IADD3 R16, P5, PT, R17, R38, RZ ;  /* 0x0000002611107210 */ /* 0x000fe20007fbe0ff */
[----:B------:R-:W-:Y:S01]  /*46d0*/  VIADD R6, R10, 0xfffffffa ;  /* 0xfffffffa0a067836 */ /* 0x000fe20000000000 */
[----:B------:R-:W-:-:S02]  /*46e0*/  SHF.R.U32.HI R18, RZ, 0xc, R50 ;  /* 0x0000000cff127819 */ /* 0x000fc40000011632 */
[-C--:B------:R-:W-:Y:S01]  /*46f0*/  LEA.HI.X.SX32 R17, R9, R39.reuse, 0x1, P5 ;  /* 0x0000002709117211 */ /* 0x080fe200028f0eff */
[----:B---3--:R-:W-:Y:S01]  /*4700*/  IMAD R15, R54, 0x26, RZ ;  /* 0x00000026360f7824 */ /* 0x008fe200078e02ff */
[----:B------:R-:W-:Y:S02]  /*4710*/  PRMT R13, RZ, 0x7610, R13 ;  /* 0x00007610ff0d7816 */ /* 0x000fe4000000000d */
[----:B------:R-:W-:Y:S02]  /*4720*/  LEA.HI.X.SX32 R9, R22, R39, 0x1, P4 ;  /* 0x0000002716097211 */ /* 0x000fe400020f0eff */
[----:B------:R-:W-:Y:S01]  /*4730*/  ISETP.GE.U32.AND P5, PT, R6, 0x7fffffdb, PT ;  /* 0x7fffffdb0600780c */ /* 0x000fe20003fa6070 */
[----:B-1----:R-:W-:Y:S01]  /*4740*/  IMAD R5, R54, 0x13, RZ ;  /* 0x0000001336057824 */ /* 0x002fe200078e02ff */
[----:B------:R-:W-:Y:S01]  /*4750*/  LOP3.LUT P4, RZ, R18, 0x1, RZ, 0xc0, !PT ;  /* 0x0000000112ff7812 */ /* 0x000fe2000788c0ff */
[----:B------:R-:W5:Y:S01]  /*4760*/  @!P3 LDG.E.U16 R47, desc[UR22][R8.64] ;  /* 0x00000016082fb981 */ /* 0x000f62000c1e1500 */
[----:B------:R-:W-:-:S03]  /*4770*/  IADD3 R14, P3, PT, R15, R38, RZ ;  /* 0x000000260f0e7210 */ /* 0x000fc60007f7e0ff */
[----:B------:R1:W5:Y:S01]  /*4780*/  @P1 LDG.E.U16 R13, desc[UR22][R16.64] ;  /* 0x00000016100d1981 */ /* 0x000362000c1e1500 */
[-C--:B------:R-:W-:Y:S01]  /*4790*/  IADD3 R4, P1, PT, R23, R38.reuse, RZ ;  /* 0x0000002617047210 */ /* 0x080fe20007f3e0ff */
[----:B------:R-:W-:Y:S01]  /*47a0*/  VIADD R6, R10, 0xfffffff5 ;  /* 0xfffffff50a067836 */ /* 0x000fe20000000000 */
[----:B------:R-:W-:Y:S02]  /*47b0*/  SHF.R.U32.HI R18, RZ, 0xb, R50 ;  /* 0x0000000bff127819 */ /* 0x000fe40000011632 */
[-C--:B------:R-:W-:Y:S01]  /*47c0*/  LEA.HI.X.SX32 R15, R5, R39.reuse, 0x1, P3 ;  /* 0x00000027050f7211 */ /* 0x080fe200018f0eff */
[----:B------:R-:W-:Y:S01]  /*47d0*/  IMAD R19, R54, 0x28, RZ ;  /* 0x0000002836137824 */ /* 0x000fe200078e02ff */
[----:B------:R-:W-:Y:S02]  /*47e0*/  LEA.HI.X.SX32 R5, R24, R39, 0x1, P1 ;  /* 0x0000002718057211 */ /* 0x000fe400008f0eff */
[----:B------:R-:W-:Y:S01]  /*47f0*/  LOP3.LUT P1, RZ, R18, 0x1, RZ, 0xc0, !PT ;  /* 0x0000000112ff7812 */ /* 0x000fe2000782c0ff */
[----:B-1----:R-:W-:Y:S01]  /*4800*/  IMAD R17, R54, 0x14, RZ ;  /* 0x0000001436117824 */ /* 0x002fe200078e02ff */
[----:B------:R-:W-:Y:S01]  /*4810*/  ISETP.GE.U32.AND P3, PT, R6, 0x7fffffd6, PT ;  /* 0x7fffffd60600780c */ /* 0x000fe20003f66070 */
[----:B------:R-:W5:Y:S01]  /*4820*/  @!P5 LDG.E.U16 R52, desc[UR22][R4.64] ;  /* 0x000000160434d981 */ /* 0x000f62000c1e1500 */
[----:B------:R-:W-:Y:S01]  /*4830*/  IADD3 R18, P5, PT, R19, R38, RZ ;  /* 0x0000002613127210 */ /* 0x000fe20007fbe0ff */
[----:B------:R-:W-:-:S02]  /*4840*/  VIADD R6, R10, 0xfffffff4 ;  /* 0xfffffff40a067836 */ /* 0x000fc40000000000 */
[----:B------:R1:W5:Y:S01]  /*4850*/  @P4 LDG.E.U16 R36, desc[UR22][R14.64] ;  /* 0x000000160e244981 */ /* 0x000362000c1e1500 */
[C---:B------:R-:W-:Y:S02]  /*4860*/  IADD3 R8, P4, PT, R17.reuse, R38, RZ ;  /* 0x0000002611087210 */ /* 0x040fe40007f9e0ff */
[-C--:B------:R-:W-:Y:S02]  /*4870*/  LEA.HI.X.SX32 R19, R17, R39.reuse, 0x1, P5 ;  /* 0x0000002711137211 */ /* 0x080fe400028f0eff */
[----:B------:R-:W-:Y:S02]  /*4880*/  LEA.HI.X.SX32 R9, R23, R39, 0x1, P4 ;  /* 0x0000002717097211 */ /* 0x000fe400020f0eff */
[----:B-1----:R-:W-:Y:S01]  /*4890*/  PRMT R14, RZ, 0x7610, R14 ;  /* 0x00007610ff0e7816 */ /* 0x002fe2000000000e */
[C---:B------:R-:W-:Y:S01]  /*48a0*/  IMAD R15, R54.reuse, 0x16, RZ ;  /* 0x00000016360f7824 */ /* 0x040fe200078e02ff */
[----:B------:R-:W-:Y:S01]  /*48b0*/  SHF.R.U32.HI R16, RZ, 0xa, R50 ;  /* 0x0000000aff107819 */ /* 0x000fe20000011632 */
[----:B------:R-:W-:Y:S01]  /*48c0*/  IMAD R5, R54, 0x15, RZ ;  /* 0x0000001536057824 */ /* 0x000fe200078e02ff */
[----:B------:R-:W-:Y:S01]  /*48d0*/  ISETP.GE.U32.AND P4, PT, R6, 0x7fffffd5, PT ;  /* 0x7fffffd50600780c */ /* 0x000fe20003f86070 */
[----:B------:R1:W5:Y:S01]  /*48e0*/  @!P3 LDG.E.U16 R42, desc[UR22][R8.64] ;  /* 0x00000016082ab981 */ /* 0x000362000c1e1500 */
[----:B------:R-:W-:-:S03]  /*48f0*/  LOP3.LUT P5, RZ, R16, 0x1, RZ, 0xc0, !PT ;  /* 0x0000000110ff7812 */ /* 0x000fc600078ac0ff */
[----:B------:R3:W5:Y:S01]  /*4900*/  @P1 LDG.E.U16 R14, desc[UR22][R18.64] ;  /* 0x00000016120e1981 */ /* 0x000762000c1e1500 */
[-C--:B------:R-:W-:Y:S02]  /*4910*/  IADD3 R26, P1, PT, R27, R38.reuse, RZ ;  /* 0x000000261b1a7210 */ /* 0x080fe40007f3e0ff */
[-C--:B------:R-:W-:Y:S02]  /*4920*/  IADD3 R4, P3, PT, R15, R38.reuse, RZ ;  /* 0x000000260f047210 */ /* 0x080fe40007f7e0ff */
[--C-:B------:R-:W-:Y:S02]  /*4930*/  SHF.R.U32.HI R16, RZ, 0x8, R50.reuse ;  /* 0x00000008ff107819 */ /* 0x100fe40000011632 */
[-C--:B------:R-:W-:Y:S02]  /*4940*/  LEA.HI.X.SX32 R27, R5, R39.reuse, 0x1, P1 ;  /* 0x00000027051b7211 */ /* 0x080fe400008f0eff */
[----:B------:R-:W-:Y:S02]  /*4950*/  LEA.HI.X.SX32 R5, R25, R39, 0x1, P3 ;  /* 0x0000002719057211 */ /* 0x000fe400018f0eff */
[----:B------:R-:W-:Y:S01]  /*4960*/  LOP3.LUT P3, RZ, R16, 0x1, RZ, 0xc0, !PT ;  /* 0x0000000110ff7812 */ /* 0x000fe2000786c0ff */
[----:B-1----:R-:W-:Y:S01]  /*4970*/  IMAD R9, R54, 0x17, RZ ;  /* 0x0000001736097824 */ /* 0x002fe200078e02ff */
[----:B------:R-:W-:Y:S01]  /*4980*/  PRMT R17, RZ, 0x7610, R17 ;  /* 0x00007610ff117816 */ /* 0x000fe20000000011 */
[----:B------:R-:W5:Y:S01]  /*4990*/  @!P4 LDG.E.U16 R45, desc[UR22][R4.64] ;  /* 0x00000016042dc981 */ /* 0x000f62000c1e1500 */
[----:B------:R-:W-:Y:S01]  /*49a0*/  IADD3 R40, P6, PT, R41, R38, RZ ;  /* 0x0000002629287210 */ /* 0x000fe20007fde0ff */
[----:B------:R-:W-:Y:S01]  /*49b0*/  VIADD R8, R10, 0xfffffff9 ;  /* 0xfffffff90a087836 */ /* 0x000fe20000000000 */
[----:B------:R-:W-:-:S02]  /*49c0*/  SHF.R.U32.HI R6, RZ, 0x9, R50 ;  /* 0x00000009ff067819 */ /* 0x000fc40000011632 */
[----:B------:R-:W-:Y:S01]  /*49d0*/  IADD3 R30, P4, PT, R31, R38, RZ ;  /* 0x000000261f1e7210 */ /* 0x000fe20007f9e0ff */
[----:B------:R1:W5:Y:S01]  /*49e0*/  @P5 LDG.E.U16 R17, desc[UR22][R26.64] ;  /* 0x000000161a115981 */ /* 0x000362000c1e1500 */
[----:B---3--:R-:W-:Y:S02]  /*49f0*/  PRMT R18, RZ, 0x7610, R18 ;  /* 0x00007610ff127816 */ /* 0x008fe40000000012 */
[-C--:B------:R-:W-:Y:S02]  /*4a00*/  LEA.HI.X.SX32 R41, R9, R39.reuse, 0x1, P6 ;  /* 0x0000002709297211 */ /* 0x080fe400030f0eff */
[----:B------:R-:W-:Y:S02]  /*4a10*/  LOP3.LUT P1, RZ, R6, 0x1, RZ, 0xc0, !PT ;  /* 0x0000000106ff7812 */ /* 0x000fe4000782c0ff */
[----:B------:R-:W-:Y:S01]  /*4a20*/  LEA.HI.X.SX32 R31, R15, R39, 0x1, P4 ;  /* 0x000000270f1f7211 */ /* 0x000fe200020f0eff */
[----:B------:R-:W5:Y:S01]  /*4a30*/  @P3 LDG.E.U16 R18, desc[UR22][R40.64] ;  /* 0x0000001628123981 */ /* 0x000f62000c1e1500 */
[----:B------:R-:W-:Y:S01]  /*4a40*/  ISETP.GE.U32.AND P4, PT, R8, 0x7fffffda, PT ;  /* 0x7fffffda0800780c */ /* 0x000fe20003f86070 */
[----:B-1----:R-:W-:-:S02]  /*4a50*/  IMAD R27, R54, 0xc, RZ ;  /* 0x0000000c361b7824 */ /* 0x002fc400078e02ff */
[----:B------:R-:W-:Y:S01]  /*4a60*/  IMAD R26, R54, 0x6, RZ ;  /* 0x00000006361a7824 */ /* 0x000fe200078e02ff */
[----:B------:R-:W-:Y:S02]  /*4a70*/  PRMT R15, RZ, 0x7610, R15 ;  /* 0x00007610ff0f7816 */ /* 0x000fe4000000000f */
[-C--:B------:R-:W-:Y:S01]  /*4a80*/  IADD3 R8, P3, PT, R27, R38.reuse, RZ ;  /* 0x000000261b087210 */ /* 0x080fe20007f7e0ff */
[----:B------:R-:W-:Y:S01]  /*4a90*/  VIADD R6, R10, 0xfffffffc ;  /* 0xfffffffc0a067836 */ /* 0x000fe20000000000 */
[----:B------:R-:W-:Y:S01]  /*4aa0*/  SHF.R.U32.HI R16, RZ, 0x7, R50 ;  /* 0x00000007ff107819 */ /* 0x000fe20000011632 */
[----:B------:R-:W-:Y:S01]  /*4ab0*/  IMAD R19, R54, 0x18, RZ ;  /* 0x0000001836137824 */ /* 0x000fe200078e02ff */
[----:B------:R-:W-:Y:S01]  /*4ac0*/  LEA.HI.X.SX32 R9, R26, R39, 0x1, P3 ;  /* 0x000000271a097211 */ /* 0x000fe200018f0eff */
[----:B------:R1:W5:Y:S01]  /*4ad0*/  @P1 LDG.E.U16 R15, desc[UR22][R30.64] ;  /* 0x000000161e0f1981 */ /* 0x000362000c1e1500 */
[----:B------:R-:W-:Y:S01]  /*4ae0*/  ISETP.GE.U32.AND P5, PT, R6, 0x7fffffdd, PT ;  /* 0x7fffffdd0600780c */ /* 0x000fe20003fa6070 */
[----:B------:R-:W-:Y:S01]  /*4af0*/  VIADD R6, R10, 0xfffffff3 ;  /* 0xfffffff30a067836 */ /* 0x000fe20000000000 */
[-C--:B------:R-:W-:Y:S01]  /*4b00*/  IADD3 R4, P1, PT, R26, R38.reuse, RZ ;  /* 0x000000261a047210 */ /* 0x080fe20007f3e0ff */
[----:B------:R3:W5:Y:S01]  /*4b10*/  @!P4 LDG.E.U16 R48, desc[UR22][R8.64] ;  /* 0x000000160830c981 */ /* 0x000762000c1e1500 */
[----:B------:R-:W-:Y:S01]  /*4b20*/  LOP3.LUT P3, RZ, R16, 0x1, RZ, 0xc0, !PT ;  /* 0x0000000110ff7812 */ /* 0x000fe2000786c0ff */
[----:B------:R-:W-:Y:S01]  /*4b30*/  VIADD R16, R10, 0xfffffff2 ;  /* 0xfffffff20a107836 */ /* 0x000fe20000000000 */
[----:B------:R-:W-:-:S02]  /*4b40*/  IADD3 R60, P4, PT, R19, R38, RZ ;  /* 0x00000026133c7210 */ /* 0x000fc40007f9e0ff */
[-C--:B------:R-:W-:Y:S02]  /*4b50*/  LEA.HI.X.SX32 R5, R28, R39.reuse, 0x1, P1 ;  /* 0x000000271c057211 */ /* 0x080fe400008f0eff */
[----:B------:R-:W-:Y:S02]  /*4b60*/  IADD3 R70, P6, PT, R71, R38, RZ ;  /* 0x0000002647467210 */ /* 0x000fe40007fde0ff */
[----:B------:R-:W-:Y:S01]  /*4b70*/  ISETP.GE.U32.AND P1, PT, R6, 0x7fffffd4, PT ;  /* 0x7fffffd40600780c */ /* 0x000fe20003f26070 */
[----:B-1----:R-:W-:Y:S01]  /*4b80*/  IMAD R31, R54, 0xd, RZ ;  /* 0x0000000d361f7824 */ /* 0x002fe200078e02ff */
[----:B------:R-:W-:Y:S01]  /*4b90*/  LEA.HI.X.SX32 R61, R27, R39, 0x1, P4 ;  /* 0x000000271b3d7211 */ /* 0x000fe200020f0eff */
[----:B------:R1:W5:Y:S01]  /*4ba0*/  @!P5 LDG.E.U16 R56, desc[UR22][R4.64] ;  /* 0x000000160438d981 */ /* 0x000362000c1e1500 */
[----:B------:R-:W-:Y:S02]  /*4bb0*/  ISETP.GE.U32.AND P4, PT, R16, 0x7fffffd3, PT ;  /* 0x7fffffd31000780c */ /* 0x000fe40003f86070 */
[----:B------:R-:W-:-:S02]  /*4bc0*/  PRMT R16, RZ, 0x7610, R16 ;  /* 0x00007610ff107816 */ /* 0x000fc40000000010 */
[----:B------:R-:W-:Y:S01]  /*4bd0*/  LEA.HI.X.SX32 R71, R19, R39, 0x1, P6 ;  /* 0x0000002713477211 */ /* 0x000fe200030f0eff */
[----:B------:R-:W-:Y:S01]  /*4be0*/  VIADD R6, R10, 0xfffffff8 ;  /* 0xfffffff80a067836 */ /* 0x000fe20000000000 */
[----:B------:R-:W-:-:S03]  /*4bf0*/  PRMT R40, RZ, 0x7610, R40 ;  /* 0x00007610ff287816 */ /* 0x000fc60000000028 */
[----:B------:R4:W5:Y:S01]  /*4c00*/  @P3 LDG.E.U16 R16, desc[UR22][R70.64] ;  /* 0x0000001646103981 */ /* 0x000962000c1e1500 */
[-C--:B---3--:R-:W-:Y:S02]  /*4c10*/  IADD3 R8, P3, PT, R43, R38.reuse, RZ ;  /* 0x000000262b087210 */ /* 0x088fe40007f7e0ff */
[----:B------:R-:W-:Y:S01]  /*4c20*/  ISETP.GE.U32.AND P5, PT, R6, 0x7fffffd9, PT ;  /* 0x7fffffd90600780c */ /* 0x000fe20003fa6070 */
[----:B------:R3:W5:Y:S01]  /*4c30*/  @!P1 LDG.E.U16 R40, desc[UR22][R60.64] ;  /* 0x000000163c289981 */ /* 0x000762000c1e1500 */
[----:B------:R-:W-:Y:S01]  /*4c40*/  PRMT R41, RZ, 0x7610, R41 ;  /* 0x00007610ff297816 */ /* 0x000fe20000000029 */
[C---:B------:R-:W-:Y:S01]  /*4c50*/  IMAD R30, R54.reuse, 0x7, RZ ;  /* 0x00000007361e7824 */ /* 0x040fe200078e02ff */
[----:B------:R-:W-:Y:S02]  /*4c60*/  LEA.HI.X.SX32 R9, R31, R39, 0x1, P3 ;  /* 0x000000271f097211 */ /* 0x000fe400018f0eff */
[----:B-1----:R-:W-:Y:S01]  /*4c70*/  IADD3 R4, P1, PT, R29, R38, RZ ;  /* 0x000000261d047210 */ /* 0x002fe20007f3e0ff */
[----:B----4-:R-:W-:-:S02]  /*4c80*/  IMAD R71, R54, 0x32, RZ ;  /* 0x0000003236477824 */ /* 0x010fc400078e02ff */
[----:B------:R-:W5:Y:S01]  /*4c90*/  @!P4 LDG.E.U16 R41, desc[UR22][R8.64] ;  /* 0x000000160829c981 */ /* 0x000f62000c1e1500 */
[-C--:B------:R-:W-:Y:S01]  /*4ca0*/  LEA.HI.X.SX32 R5, R30, R39.reuse, 0x1, P1 ;  /* 0x000000271e057211 */ /* 0x080fe200008f0eff */
[C---:B------:R-:W-:Y:S01]  /*4cb0*/  IMAD R19, R54.reuse, 0x19, RZ ;  /* 0x0000001936137824 */ /* 0x040fe200078e02ff */
[-C--:B------:R-:W-:Y:S01]  /*4cc0*/  IADD3 R70, P4, PT, R71, R38.reuse, RZ ;  /* 0x0000002647467210 */ /* 0x080fe20007f9e0ff */
[----:B------:R-:W-:Y:S02]  /*4cd0*/  IMAD R75, R54, 0x36, RZ ;  /* 0x00000036364b7824 */ /* 0x000fe400078e02ff */
[----:B------:R-:W-:Y:S01]  /*4ce0*/  VIADD R6, R10, 0xfffffff1 ;  /* 0xfffffff10a067836 */ /* 0x000fe20000000000 */
[----:B------:R1:W5:Y:S01]  /*4cf0*/  @!P5 LDG.E.U16 R49, desc[UR22][R4.64] ;  /* 0x000000160431d981 */ /* 0x000362000c1e1500 */
[C---:B---3--:R-:W-:Y:S01]  /*4d00*/  IMAD R61, R54.reuse, 0x1b, RZ ;  /* 0x0000001b363d7824 */ /* 0x048fe200078e02ff */
[----:B------:R-:W-:Y:S01]  /*4d10*/  LEA.HI.X.SX32 R71, R19, R39, 0x1, P4 ;  /* 0x0000002713477211 */ /* 0x000fe200020f0eff */
[C---:B------:R-:W-:Y:S01]  /*4d20*/  IMAD R135, R54.reuse, 0x38, RZ ;  /* 0x0000003836877824 */ /* 0x040fe200078e02ff */
[-C--:B------:R-:W-:Y:S01]  /*4d30*/  IADD3 R76, P5, PT, R77, R38.reuse, RZ ;  /* 0x000000264d4c7210 */ /* 0x080fe20007fbe0ff */
[----:B------:R-:W-:Y:S01]  /*4d40*/  IMAD R137, R54, 0x3a, RZ ;  /* 0x0000003a36897824 */ /* 0x000fe200078e02ff */
[----:B------:R-:W-:-:S02]  /*4d50*/  IADD3 R74, P4, PT, R75, R38, RZ ;  /* 0x000000264b4a7210 */ /* 0x000fc40007f9e0ff */
[----:B------:R-:W-:Y:S01]  /*4d60*/  ISETP.GE.U32.AND P1, PT, R6, 0x7fffffd2, PT ;  /* 0x7fffffd20600780c */ /* 0x000fe20003f26070 */
[C---:B------:R-:W-:Y:S01]  /*4d70*/  IMAD R133, R54.reuse, 0x1c, RZ ;  /* 0x0000001c36857824 */ /* 0x040fe200078e02ff */
[----:B------:R-:W-:Y:S01]  /*4d80*/  SHF.R.U32.HI R6, RZ, 0x6, R50 ;  /* 0x00000006ff067819 */ /* 0x000fe20000011632 */
[C---:B-1----:R-:W-:Y:S01]  /*4d90*/  IMAD R5, R54.reuse, 0x3c, RZ ;  /* 0x0000003c36057824 */ /* 0x042fe200078e02ff */
[-C--:B------:R-:W-:Y:S01]  /*4da0*/  LEA.HI.X.SX32 R77, R43, R39.reuse, 0x1, P5 ;  /* 0x000000272b4d7211 */ /* 0x080fe200028f0eff */
[C---:B------:R-:W-:Y:S01]  /*4db0*/  IMAD R131, R54.reuse, 0x1d, RZ ;  /* 0x0000001d36837824 */ /* 0x040fe200078e02ff */
[----:B------:R-:W-:Y:S01]  /*4dc0*/  LEA.HI.X.SX32 R75, R61, R39, 0x1, P4 ;  /* 0x000000273d4b7211 */ /* 0x000fe200020f0eff */
[----:B------:R-:W-:Y:S01]  /*4dd0*/  IMAD R19, R54, 0x3e, RZ ;  /* 0x0000003e36137824 */ /* 0x000fe200078e02ff */
[-C--:B------:R-:W-:Y:S02]  /*4de0*/  IADD3 R4, P5, PT, R137, R38.reuse, RZ ;  /* 0x0000002689047210 */ /* 0x080fe40007fbe0ff */
[----:B------:R-:W-:-:S02]  /*4df0*/  IADD3 R60, P4, PT, R135, R38, RZ ;  /* 0x00000026873c7210 */ /* 0x000fc40007f9e0ff */
[----:B------:R-:W-:Y:S02]  /*4e00*/  LOP3.LUT P3, RZ, R6, 0x1, RZ, 0xc0, !PT ;  /* 0x0000000106ff7812 */ /* 0x000fe4000786c0ff */
[-C--:B------:R-:W-:Y:S02]  /*4e10*/  IADD3 R6, P6, PT, R5, R38.reuse, RZ ;  /* 0x0000002605067210 */ /* 0x080fe40007fde0ff */
[-C--:B------:R-:W-:Y:S02]  /*4e20*/  LEA.HI.X.SX32 R5, R131, R39.reuse, 0x1, P5 ;  /* 0x0000002783057211 */ /* 0x080fe400028f0eff */
[----:B------:R-:W-:Y:S02]  /*4e30*/  LEA.HI.X.SX32 R61, R133, R39, 0x1, P4 ;  /* 0x00000027853d7211 */ /* 0x000fe400020f0eff */
[-C--:B------:R-:W-:Y:S02]  /*4e40*/  IADD3 R8, P5, PT, R19, R38.reuse, RZ ;  /* 0x0000002613087210 */ /* 0x080fe40007fbe0ff */
[----:B------:R-:W-:-:S02]  /*4e50*/  IADD3 R132, P4, PT, R133, R38, RZ ;  /* 0x0000002685847210 */ /* 0x000fc40007f9e0ff */
[----:B------:R-:W-:Y:S01]  /*4e60*/  SHF.R.U32.HI R19, RZ, 0x4, R50 ;  /* 0x00000004ff137819 */ /* 0x000fe20000011632 */
[----:B------:R-:W-:Y:S01]  /*4e70*/  IMAD R9, R54, 0x1f, RZ ;  /* 0x0000001f36097824 */ /* 0x000fe200078e02ff */
[----:B------:R-:W-:Y:S02]  /*4e80*/  LEA.HI.X.SX32 R133, R29, R39, 0x1, P4 ;  /* 0x000000271d857211 */ /* 0x000fe400020f0eff */
[----:B------:R-:W-:Y:S02]  /*4e90*/  LOP3.LUT P4, RZ, R19, 0x1, RZ, 0xc0, !PT ;  /* 0x0000000113ff7812 */ /* 0x000fe4000788c0ff */
[----:B------:R-:W-:Y:S02]  /*4ea0*/  PRMT R46, RZ, 0x7610, R46 ;  /* 0x00007610ff2e7816 */ /* 0x000fe4000000002e */
[--C-:B------:R-:W-:Y:S02]  /*4eb0*/  SHF.R.U32.HI R43, RZ, 0x5, R50.reuse ;  /* 0x00000005ff2b7819 */ /* 0x100fe40000011632 */
[----:B------:R-:W-:-:S02]  /*4ec0*/  SHF.R.U32.HI R38, RZ, 0x3, R50 ;  /* 0x00000003ff267819 */ /* 0x000fc40000011632 */
[----:B------:R-:W-:Y:S01]  /*4ed0*/  LOP3.LUT R205, R33, 0x1f, RZ, 0xc0, !PT ;  /* 0x0000001f21cd7812 */ /* 0x000fe200078ec0ff */
[----:B------:R-:W5:Y:S01]  /*4ee0*/  @!P1 LDG.E.U16 R46, desc[UR22][R132.64] ;  /* 0x00000016842e9981 */ /* 0x000f62000c1e1500 */
[----:B------:R-:W-:Y:S02]  /*4ef0*/  LEA.HI.X.SX32 R9, R9, R39, 0x1, P5 ;  /* 0x0000002709097211 */ /* 0x000fe400028f0eff */
[----:B------:R-:W-:Y:S02]  /*4f00*/  LOP3.LUT P5, RZ, R43, 0x1, RZ, 0xc0, !PT ;  /* 0x000000012bff7812 */ /* 0x000fe400078ac0ff */
[----:B------:R-:W-:Y:S02]  /*4f10*/  PRMT R19, RZ, 0x7610, R19 ;  /* 0x00007610ff137816 */ /* 0x000fe40000000013 */
[----:B------:R-:W-:Y:S01]  /*4f20*/  PRMT R43, RZ, 0x7610, R43 ;  /* 0x00007610ff2b7816 */ /* 0x000fe2000000002b */
[----:B------:R-:W-:Y:S01]  /*4f30*/  IMAD R131, R205, R55, RZ ;  /* 0x00000037cd837224 */ /* 0x000fe200078e02ff */
[----:B------:R-:W-:-:S02]  /*4f40*/  LOP3.LUT P1, RZ, R38, 0x1, RZ, 0xc0, !PT ;  /* 0x0000000126ff7812 */ /* 0x000fc4000782c0ff */
[----:B------:R-:W-:Y:S01]  /*4f50*/  LEA.HI.X.SX32 R7, R7, R39, 0x1, P6 ;  /* 0x0000002707077211 */ /* 0x000fe200030f0eff */
[----:B------:R1:W5:Y:S01]  /*4f60*/  @P3 LDG.E.U16 R19, desc[UR22][R70.64] ;  /* 0x0000001646133981 */ /* 0x000362000c1e1500 */
[----:B------:R-:W-:Y:S01]  /*4f70*/  SHF.R.U32.HI R39, RZ, 0x2, R50 ;  /* 0x00000002ff277819 */ /* 0x000fe20000011632 */
[----:B0-----:R-:W-:Y:S02]  /*4f80*/  IMAD R62, R62, UR5, RZ ;  /* 0x000000053e3e7c24 */ /* 0x001fe4000f8e02ff */
[----:B------:R-:W5:Y:S01]  /*4f90*/  @P4 LDG.E.U16 R43, desc[UR22][R74.64] ;  /* 0x000000164a2b4981 */ /* 0x000f62000c1e1500 */
[----:B------:R-:W-:Y:S02]  /*4fa0*/  LOP3.LUT P3, RZ, R39, 0x1, RZ, 0xc0, !PT ;  /* 0x0000000127ff7812 */ /* 0x000fe4000786c0ff */
[----:B------:R-:W-:Y:S02]  /*4fb0*/  PRMT R39, RZ, 0x7610, R39 ;  /* 0x00007610ff277816 */ /* 0x000fe40000000027 */
[----:B-1----:R-:W-:Y:S01]  /*4fc0*/  LEA R70, P4, R131, UR18, 0x1 ;  /* 0x0000001283467c11 */ /* 0x002fe2000f8808ff */
[----:B------:R-:W-:-:S02]  /*4fd0*/  IMAD R197, R59, UR5, RZ ;  /* 0x000000053bc57c24 */ /* 0x000fc4000f8e02ff */
[----:B------:R-:W-:Y:S01]  /*4fe0*/  IMAD R64, R64, UR5, RZ ;  /* 0x0000000540407c24 */ /* 0x000fe2000f8e02ff */
[----:B------:R-:W-:Y:S01]  /*4ff0*/  LEA.HI.X.SX32 R71, R131, UR19, 0x1, P4 ;  /* 0x0000001383477c11 */ /* 0x000fe2000a0f0eff */
[----:B------:R-:W-:Y:S01]  /*5000*/  IMAD R65, R65, UR5, RZ ;  /* 0x0000000541417c24 */ /* 0x000fe2000f8e02ff */
[-C--:B------:R-:W-:Y:S01]  /*5010*/  LEA R194, P6, R62, R70.reuse, 0x1 ;  /* 0x000000463ec27211 */ /* 0x080fe200078c08ff */
[----:B------:R0:W5:Y:S01]  /*5020*/  @P1 LDG.E.U16 R39, desc[UR22][R60.64] ;  /* 0x000000163c271981 */ /* 0x000162000c1e1500 */
[----:B------:R-:W-:Y:S01]  /*5030*/  IMAD R63, R63, UR5, RZ ;  /* 0x000000053f3f7c24 */ /* 0x000fe2000f8e02ff */
[-C--:B------:R-:W-:Y:S01]  /*5040*/  LEA R196, P1, R197, R70.reuse, 0x1 ;  /* 0x00000046c5c47211 */ /* 0x080fe200078208ff */
[----:B------:R-:W-:Y:S01]  /*5050*/  IMAD R67, R67, UR5, RZ ;  /* 0x0000000543437c24 */ /* 0x000fe2000f8e02ff */
[----:B------:R-:W-:Y:S01]  /*5060*/  LEA R190, P4, R64, R70, 0x1 ;  /* 0x0000004640be7211 */ /* 0x000fe200078808ff */
[----:B------:R-:W-:Y:S01]  /*5070*/  IMAD R116, R116, UR5, RZ ;  /* 0x0000000574747c24 */ /* 0x000fe2000f8e02ff */
[----:B------:R-:W-:-:S02]  /*5080*/  LEA.HI.X.SX32 R195, R62, R71, 0x1, P6 ;  /* 0x000000473ec37211 */ /* 0x000fc400030f0eff */
[-C--:B------:R-:W-:Y:S01]  /*5090*/  LEA R188, P6, R65, R70.reuse, 0x1 ;  /* 0x0000004641bc7211 */ /* 0x080fe200078c08ff */
[----:B------:R-:W-:Y:S01]  /*50a0*/  IMAD R66, R66, UR5, RZ ;  /* 0x0000000542427c24 */ /* 0x000fe2000f8e02ff */
[-C--:B------:R-:W-:Y:S01]  /*50b0*/  LEA.HI.X.SX32 R197, R197, R71.reuse, 0x1, P1 ;  /* 0x00000047c5c57211 */ /* 0x080fe200008f0eff */
[----:B------:R-:W-:Y:S01]  /*50c0*/  IMAD R69, R69, UR5, RZ ;  /* 0x0000000545457c24 */ /* 0x000fe2000f8e02ff */
[-C--:B------:R-:W-:Y:S01]  /*50d0*/  LEA.HI.X.SX32 R191, R64, R71.reuse, 0x1, P4 ;  /* 0x0000004740bf7211 */ /* 0x080fe200020f0eff */
[----:B------:R-:W-:Y:S01]  /*50e0*/  IMAD R72, R72, UR5, RZ ;  /* 0x0000000548487c24 */ /* 0x000fe2000f8e02ff */
[-C--:B------:R-:W-:Y:S02]  /*50f0*/  LEA R192, P1, R63, R70.reuse, 0x1 ;  /* 0x000000463fc07211 */ /* 0x080fe400078208ff */
[----:B------:R-:W-:Y:S02]  /*5100*/  LEA R184, P4, R67, R70, 0x1 ;  /* 0x0000004643b87211 */ /* 0x000fe400078808ff */
        /* <DEDUP_REMOVED lines=73> */
[-C--:B------:R-:W-:Y:S02]  /*55a0*/  LEA R134, P6, R122, R70.reuse, 0x1 ;  /* 0x000000467a867211 */ /* 0x080fe400078c08ff */
[----:B------:R-:W-:Y:S01]  /*55b0*/  PRMT R38, RZ, 0x7610, R38 ;  /* 0x00007610ff267816 */ /* 0x000fe20000000026 */
[----:B------:R-:W-:Y:S01]  /*55c0*/  IMAD R59, R130, UR5, RZ ;  /* 0x00000005823b7c24 */ /* 0x000fe2000f8e02ff */
[-C--:B------:R-:W-:Y:S01]  /*55d0*/  LEA.HI.X.SX32 R145, R90, R71.reuse, 0x1, P1 ;  /* 0x000000475a917211 */ /* 0x080fe200008f0eff */
[----:B------:R-:W-:Y:S01]  /*55e0*/  IMAD R95, R95, UR5, RZ ;  /* 0x000000055f5f7c24 */ /* 0x000fe2000f8e02ff */
[-C--:B------:R-:W-:Y:S01]  /*55f0*/  LEA.HI.X.SX32 R137, R94, R71.reuse, 0x1, P4 ;  /* 0x000000475e897211 */ /* 0x080fe200020f0eff */
[----:B------:R-:W-:Y:S01]  /*5600*/  IMAD R99, R99, UR5, RZ ;  /* 0x0000000563637c24 */ /* 0x000fe2000f8e02ff */
[-C--:B------:R-:W-:Y:S01]  /*5610*/  LEA R138, P1, R93, R70.reuse, 0x1 ;  /* 0x000000465d8a7211 */ /* 0x080fe200078208ff */
[----:B------:R-:W-:Y:S01]  /*5620*/  IMAD R204, R128, UR5, RZ ;  /* 0x0000000580cc7c24 */ /* 0x000fe2000f8e02ff */
[-C--:B------:R-:W-:Y:S01]  /*5630*/  LEA R130, P4, R96, R70.reuse, 0x1 ;  /* 0x0000004660827211 */ /* 0x080fe200078808ff */
[----:B------:R-:W-:Y:S01]  /*5640*/  IMAD R100, R100, UR5, RZ ;  /* 0x0000000564647c24 */ /* 0x000fe2000f8e02ff */
[-C--:B------:R-:W-:Y:S01]  /*5650*/  LEA.HI.X.SX32 R135, R122, R71.reuse, 0x1, P6 ;  /* 0x000000477a877211 */ /* 0x080fe200030f0eff */
[----:B------:R1:W5:Y:S01]  /*5660*/  @P5 LDG.E.U16 R38, desc[UR22][R76.64] ;  /* 0x000000164c265981 */ /* 0x000362000c1e1500 */
[-C--:B------:R-:W-:Y:S01]  /*5670*/  LEA R128, P6, R97, R70.reuse, 0x1 ;  /* 0x0000004661807211 */ /* 0x080fe200078c08ff */
[----:B------:R-:W-:Y:S01]  /*5680*/  IMAD R73, R124, UR5, RZ ;  /* 0x000000057c497c24 */ /* 0x000fe2000f8e02ff */
[-C--:B------:R-:W-:Y:S01]  /*5690*/  LEA.HI.X.SX32 R139, R93, R71.reuse, 0x1, P1 ;  /* 0x000000475d8b7211 */ /* 0x080fe200008f0eff */
[----:B------:R-:W-:Y:S01]  /*56a0*/  IMAD R98, R98, UR5, RZ ;  /* 0x0000000562627c24 */ /* 0x000fe2000f8e02ff */
[-C--:B------:R-:W-:Y:S01]  /*56b0*/  LEA.HI.X.SX32 R131, R96, R71.reuse, 0x1, P4 ;  /* 0x0000004760837211 */ /* 0x080fe200020f0eff */
[----:B0-----:R-:W-:Y:S01]  /*56c0*/  IMAD R60, R127, UR5, RZ ;  /* 0x000000057f3c7c24 */ /* 0x001fe2000f8e02ff */
[-C--:B------:R-:W-:Y:S01]  /*56d0*/  LEA R132, P1, R95, R70.reuse, 0x1 ;  /* 0x000000465f847211 */ /* 0x080fe200078208ff */
[----:B------:R-:W-:Y:S01]  /*56e0*/  IMAD R102, R102, UR5, RZ ;  /* 0x0000000566667c24 */ /* 0x000fe2000f8e02ff */
[----:B------:R-:W-:Y:S01]  /*56f0*/  LEA R124, P4, R99, R70, 0x1 ;  /* 0x00000046637c7211 */ /* 0x000fe200078808ff */
[----:B-1----:R-:W-:Y:S01]  /*5700*/  IMAD R76, R129, UR5, RZ ;  /* 0x00000005814c7c24 */ /* 0x002fe2000f8e02ff */
[----:B------:R-:W-:-:S02]  /*5710*/  LEA.HI.X.SX32 R129, R97, R71, 0x1, P6 ;  /* 0x0000004761817211 */ /* 0x000fc400030f0eff */
[-C--:B------:R-:W-:Y:S01]  /*5720*/  LEA R122, P6, R100, R70.reuse, 0x1 ;  /* 0x00000046647a7211 */ /* 0x080fe200078c08ff */
        /* <DEDUP_REMOVED lines=10> */
[----:B------:R-:W-:Y:S01]  /*57d0*/  IMAD R104, R104, UR5, RZ ;  /* 0x0000000568687c24 */ /* 0x000fe2000f8e02ff */
        /* <DEDUP_REMOVED lines=10> */
[----:B------:R-:W-:Y:S01]  /*5880*/  LEA.HI.X.SX32 R117, R102, R71, 0x1, P6 ;  /* 0x0000004766757211 */ /* 0x000fe200030f0eff */
[----:B------:R-:W-:Y:S01]  /*5890*/  IMAD R199, R110, UR5, RZ ;  /* 0x000000056ec77c24 */ /* 0x000fe2000f8e02ff */
[----:B------:R-:W-:Y:S01]  /*58a0*/  LEA R110, P6, R105, R70, 0x1 ;  /* 0x00000046696e7211 */ /* 0x000fe200078c08ff */
[----:B------:R-:W-:-:S02]  /*58b0*/  IMAD R74, R108, UR5, RZ ;  /* 0x000000056c4a7c24 */ /* 0x000fc4000f8e02ff */
[----:B------:R-:W-:Y:S01]  /*58c0*/  IMAD R202, R113, UR5, RZ ;  /* 0x0000000571ca7c24 */ /* 0x000fe2000f8e02ff */
[-C--:B------:R-:W-:Y:S01]  /*58d0*/  LEA.HI.X.SX32 R113, R104, R71.reuse, 0x1, P4 ;  /* 0x0000004768717211 */ /* 0x080fe200020f0eff */
[----:B------:R-:W-:Y:S01]  /*58e0*/  IMAD R81, R121, UR5, RZ ;  /* 0x0000000579517c24 */ /* 0x000fe2000f8e02ff */
[-C--:B------:R-:W-:Y:S01]  /*58f0*/  LEA.HI.X.SX32 R121, R101, R71.reuse, 0x1, P1 ;  /* 0x0000004765797211 */ /* 0x080fe200008f0eff */
[----:B------:R-:W-:Y:S01]  /*5900*/  IMAD R61, R106, UR5, RZ ;  /* 0x000000056a3d7c24 */ /* 0x000fe2000f8e02ff */
[-C--:B------:R-:W-:Y:S01]  /*5910*/  LEA R106, P4, R107, R70.reuse, 0x1 ;  /* 0x000000466b6a7211 */ /* 0x080fe200078808ff */
[----:B------:R-:W-:Y:S01]  /*5920*/  IMAD R200, R111, UR5, RZ ;  /* 0x000000056fc87c24 */ /* 0x000fe2000f8e02ff */
[-C--:B------:R-:W-:Y:S01]  /*5930*/  LEA.HI.X.SX32 R111, R105, R71.reuse, 0x1, P6 ;  /* 0x00000047696f7211 */ /* 0x080fe200030f0eff */
[----:B------:R-:W-:Y:S01]  /*5940*/  IMAD R203, R114, UR5, RZ ;  /* 0x0000000572cb7c24 */ /* 0x000fe2000f8e02ff */
[-C--:B------:R-:W-:Y:S01]  /*5950*/  LEA R114, P1, R103, R70.reuse, 0x1 ;  /* 0x0000004667727211 */ /* 0x080fe200078208ff */
[----:B------:R-:W-:Y:S01]  /*5960*/  IMAD R198, R109, UR5, RZ ;  /* 0x000000056dc67c24 */ /* 0x000fe2000f8e02ff */
[----:B------:R-:W-:Y:S01]  /*5970*/  LEA R104, P6, R74, R70, 0x1 ;  /* 0x000000464a687211 */ /* 0x000fe200078c08ff */
[----:B------:R-:W-:Y:S01]  /*5980*/  IMAD R89, R115, UR5, RZ ;  /* 0x0000000573597c24 */ /* 0x000fe2000f8e02ff */
[----:B------:R-:W-:-:S02]  /*5990*/  LEA.HI.X.SX32 R115, R103, R71, 0x1, P1 ;  /* 0x0000004767737211 */ /* 0x000fc400008f0eff */
[-C--:B------:R-:W-:Y:S02]  /*59a0*/  LEA.HI.X.SX32 R107, R107, R71.reuse, 0x1, P4 ;  /* 0x000000476b6b7211 */ /* 0x080fe400020f0eff */
[-C--:B------:R-:W-:Y:S02]  /*59b0*/  LEA R108, P1, R61, R70.reuse, 0x1 ;  /* 0x000000463d6c7211 */ /* 0x080fe400078208ff */
[-C--:B------:R-:W-:Y:S02]  /*59c0*/  LEA R100, P4, R198, R70.reuse, 0x1 ;  /* 0x00000046c6647211 */ /* 0x080fe400078808ff */
[-C--:B------:R-:W-:Y:S02]  /*59d0*/  LEA.HI.X.SX32 R105, R74, R71.reuse, 0x1, P6 ;  /* 0x000000474a697211 */ /* 0x080fe400030f0eff */
[----:B------:R-:W-:Y:S02]  /*59e0*/  LEA R98, P6, R199, R70, 0x1 ;  /* 0x00000046c7627211 */ /* 0x000fe400078c08ff */
        /* <DEDUP_REMOVED lines=20> */
[----:B------:R-:W-:Y:S02]  /*5b30*/  SHF.R.U32.HI R50, RZ, 0x1, R50 ;  /* 0x00000001ff327819 */ /* 0x000fe40000011632 */
[-C--:B------:R-:W-:Y:S02]  /*5b40*/  LEA R84, P1, R85, R70.reuse, 0x1 ;  /* 0x0000004655547211 */ /* 0x080fe400078208ff */
[-C--:B------:R-:W-:Y:S02]  /*5b50*/  LEA R76, P4, R77, R70.reuse, 0x1 ;  /* 0x000000464d4c7211 */ /* 0x080fe400078808ff */
[----:B------:R-:W-:Y:S02]  /*5b60*/  LEA.HI.X.SX32 R81, R81, R71, 0x1, P6 ;  /* 0x0000004751517211 */ /* 0x000fe400030f0eff */
[----:B------:R-:W-:-:S02]  /*5b70*/  LEA R74, P6, R75, R70, 0x1 ;  /* 0x000000464b4a7211 */ /* 0x000fc400078c08ff */
[----:B------:R-:W-:Y:S02]  /*5b80*/  LOP3.LUT P5, RZ, R50, 0x1, RZ, 0xc0, !PT ;  /* 0x0000000132ff7812 */ /* 0x000fe400078ac0ff */
[-C--:B------:R-:W-:Y:S02]  /*5b90*/  LEA.HI.X.SX32 R85, R85, R71.reuse, 0x1, P1 ;  /* 0x0000004755557211 */ /* 0x080fe400008f0eff */
[-C--:B------:R-:W-:Y:S02]  /*5ba0*/  LEA.HI.X.SX32 R77, R77, R71.reuse, 0x1, P4 ;  /* 0x000000474d4d7211 */ /* 0x080fe400020f0eff */
[-C--:B------:R-:W-:Y:S02]  /*5bb0*/  LEA R78, P1, R79, R70.reuse, 0x1 ;  /* 0x000000464f4e7211 */ /* 0x080fe400078208ff */
[----:B------:R-:W-:Y:S02]  /*5bc0*/  LEA R72, P4, R73, R70, 0x1 ;  /* 0x0000004649487211 */ /* 0x000fe400078808ff */
[----:B------:R-:W-:-:S02]  /*5bd0*/  LEA.HI.X.SX32 R75, R75, R71, 0x1, P6 ;  /* 0x000000474b4b7211 */ /* 0x000fc400030f0eff */
[----:B------:R-:W-:Y:S02]  /*5be0*/  LEA R70, P6, R59, R70, 0x1 ;  /* 0x000000463b467211 */ /* 0x000fe400078c08ff */
[-C--:B------:R-:W-:Y:S02]  /*5bf0*/  LEA.HI.X.SX32 R79, R79, R71.reuse, 0x1, P1 ;  /* 0x000000474f4f7211 */ /* 0x080fe400008f0eff */
[-C--:B------:R-:W-:Y:S02]  /*5c00*/  LEA.HI.X.SX32 R73, R73, R71.reuse, 0x1, P4 ;  /* 0x0000004749497211 */ /* 0x080fe400020f0eff */
[----:B------:R-:W-:Y:S02]  /*5c10*/  LEA.HI.X.SX32 R71, R59, R71, 0x1, P6 ;  /* 0x000000473b477211 */ /* 0x000fe400030f0eff */
[----:B------:R-:W-:Y:S02]  /*5c20*/  PRMT R50, RZ, 0x7610, R50 ;  /* 0x00007610ff327816 */ /* 0x000fe40000000032 */
[----:B------:R-:W-:-:S02]  /*5c30*/  PRMT R59, RZ, 0x7610, R59 ;  /* 0x00007610ff3b7816 */ /* 0x000fc4000000003b */
[----:B------:R-:W-:Y:S02]  /*5c40*/  PRMT R60, RZ, 0x7610, R60 ;  /* 0x00007610ff3c7816 */ /* 0x000fe4000000003c */
[----:B------:R2:W5:Y:S04]  /*5c50*/  @P3 LDG.E.U16 R50, desc[UR22][R4.64] ;  /* 0x0000001604323981 */ /* 0x000568000c1e1500 */
[----:B------:R2:W5:Y:S04]  /*5c60*/  @P5 LDG.E.U16 R59, desc[UR22][R6.64] ;  /* 0x00000016063b5981 */ /* 0x000568000c1e1500 */
[----:B------:R2:W5:Y:S01]  /*5c70*/  @!P0 LDG.E.U16 R60, desc[UR22][R8.64] ;  /* 0x00000016083c8981 */ /* 0x000562000c1e1500 */
[----:B------:R-:W-:-:S05]  /*5c80*/  VIADD R216, R10, 0x1f ;  /* 0x0000001f0ad87836 */ /* 0x000fca0000000000 */
[----:B------:R2:W-:Y:S01]  /*5c90*/  STL [R1+0x4], R216 ;  /* 0x000004d801007387 */ /* 0x0005e20000100800 */
[----:B------:R-:W-:Y:S01]  /*5ca0*/  ISETP.GT.AND P1, PT, R216, 0x1f, PT ;  /* 0x0000001fd800780c */ /* 0x000fe20003f24270 */
[----:B------:R-:W-:-:S04]  /*5cb0*/  @!UP1 UIADD3 UR4, UPT, UPT, -UR4, 0x100000, URZ ;  /* 0x0010000004049890 */ /* 0x000fc8000fffe1ff */
[----:B------:R-:W-:Y:S02]  /*5cc0*/  @!UP1 USHF.L.U32 UR5, UR4, 0xb, URZ ;  /* 0x0000000b04059899 */ /* 0x000fe400080006ff */
[----:B------:R-:W-:Y:S01]  /*5cd0*/  @!UP1 USHF.L.U32 UR4, UR4, 0x1, URZ ;  /* 0x0000000104049899 */ /* 0x000fe200080006ff */
[----:B------:R-:W-:Y:S01]  /*5ce0*/  VOTEU.ALL UP1, P2 ;  /* 0x0000000000ff7886 */ /* 0x000fe20001020000 */
[----:B------:R-:W-:-:S10]  /*5cf0*/  ISETP.LT.AND P4, PT, R205, R10, P1 ;  /* 0x0000000acd00720c */ /* 0x000fd40000f81270 */
[----:B------:R2:W0:Y:S02]  /*5d00*/  @!UP1 SYNCS.EXCH.64 URZ, [UR11+0x8008], UR4 ;  /* 0x008008040bff95b2 */ /* 0x0004240008000100 */
[----:B--2---:R-:W-:Y:S05]  /*5d10*/  @!P1 BRA `(.L_x_6) ;  /* 0x0000000000449947 */ /* 0x004fea0003800000 */
[----:B-----5:R-:W-:Y:S02]  /*5d20*/  PRMT R14, R14, 0x5410, R17 ;  /* 0x000054100e0e7816 */ /* 0x020fe40000000011 */
[----:B------:R-:W-:Y:S02]  /*5d30*/  PRMT R15, R15, 0x5410, R18 ;  /* 0x000054100f0f7816 */ /* 0x000fe40000000012 */
[----:B------:R-:W-:Y:S02]  /*5d40*/  PRMT R16, R16, 0x5410, R19 ;  /* 0x0000541010107816 */ /* 0x000fe40000000013 */
[----:B------:R-:W-:Y:S02]  /*5d50*/  PRMT R4, R57, 0x5410, R58 ;  /* 0x0000541039047816 */ /* 0x000fe4000000003a */
[----:B------:R-:W-:Y:S02]  /*5d60*/  PRMT R5, R53, 0x5410, R56 ;  /* 0x0000541035057816 */ /* 0x000fe40000000038 */
[----:B------:R-:W-:-:S02]  /*5d70*/  PRMT R6, R51, 0x5410, R52 ;  /* 0x0000541033067816 */ /* 0x000fc40000000034 */
[----:B------:R-:W-:Y:S02]  /*5d80*/  PRMT R7, R48, 0x5410, R49 ;  /* 0x0000541030077816 */ /* 0x000fe40000000031 */
        /* <DEDUP_REMOVED lines=8> */
[----:B------:R-:W-:-:S04]  /*5e10*/  PRMT R19, R59, 0x5410, R60 ;  /* 0x000054103b137816 */ /* 0x000fc8000000003c */
[----:B------:R1:W-:Y:S03]  /*5e20*/  STTM.x16 tmem[UR12+0x100], R4 ;  /* 0x00010004000079ed */ /* 0x0003e6000824000c */
.L_x_6:
[----:B------:R-:W2:Y:S01]  /*5e30*/  FENCE.VIEW.ASYNC.T ;  /* 0x00000000000073c6 */ /* 0x000ea20000000200 */
[----:B-1---5:R-:W-:Y:S01]  /*5e40*/  PRMT R12, RZ, 0x7610, R12 ;  /* 0x00007610ff0c7816 */ /* 0x022fe2000000000c */
[----:B0-2---:R-:W-:Y:S01]  /*5e50*/  BAR.SYNC.DEFER_BLOCKING 0x0 ;  /* 0x0000000000007b1d */ /* 0x005fe20000010000 */
[----:B------:R-:W-:Y:S02]  /*5e60*/  PRMT R14, RZ, 0x7610, R14 ;  /* 0x00007610ff0e7816 */ /* 0x000fe4000000000e */
[----:B------:R-:W-:Y:S02]  /*5e70*/  PRMT R16, RZ, 0x7610, R16 ;  /* 0x00007610ff107816 */ /* 0x000fe40000000010 */
[----:B------:R-:W-:Y:S01]  /*5e80*/  PRMT R18, RZ, 0x7610, R18 ;  /* 0x00007610ff127816 */ /* 0x000fe20000000012 */
[----:B------:R-:W0:Y:S01]  /*5e90*/  LDCU UR4, c[0x0][0x3a0] ;  /* 0x00007400ff0477ac */ /* 0x000e220008000800 */
[----:B------:R-:W-:Y:S02]  /*5ea0*/  PRMT R36, RZ, 0x7610, R36 ;  /* 0x00007610ff247816 */ /* 0x000fe40000000024 */
[----:B------:R-:W-:-:S02]  /*5eb0*/  PRMT R38, RZ, 0x7610, R38 ;  /* 0x00007610ff267816 */ /* 0x000fc40000000026 */
[----:B------:R-:W-:Y:S02]  /*5ec0*/  PRMT R40, RZ, 0x7610, R40 ;  /* 0x00007610ff287816 */ /* 0x000fe40000000028 */
[----:B------:R-:W-:Y:S02]  /*5ed0*/  PRMT R42, RZ, 0x7610, R42 ;  /* 0x00007610ff2a7816 */ /* 0x000fe4000000002a */
[----:B------:R-:W-:Y:S02]  /*5ee0*/  PRMT R44, RZ, 0x7610, R44 ;  /* 0x00007610ff2c7816 */ /* 0x000fe4000000002c */
[----:B------:R-:W-:Y:S02]  /*5ef0*/  PRMT R46, RZ, 0x7610, R46 ;  /* 0x00007610ff2e7816 */ /* 0x000fe4000000002e */
[----:B------:R-:W-:Y:S02]  /*5f00*/  PRMT R48, RZ, 0x7610, R48 ;  /* 0x00007610ff307816 */ /* 0x000fe40000000030 */
[----:B------:R-:W-:-:S02]  /*5f10*/  PRMT R50, RZ, 0x7610, R50 ;  /* 0x00007610ff327816 */ /* 0x000fc40000000032 */
[----:B------:R-:W-:Y:S01]  /*5f20*/  PRMT R52, RZ, 0x7610, R52 ;  /* 0x00007610ff347816 */ /* 0x000fe20000000034 */
[----:B------:R-:W2:Y:S01]  /*5f30*/  @P4 LDG.E.U16 R12, desc[UR22][R196.64] ;  /* 0x00000016c40c4981 */ /* 0x000ea2000c1e1500 */
[----:B------:R-:W-:Y:S02]  /*5f40*/  PRMT R56, RZ, 0x7610, R56 ;  /* 0x00007610ff387816 */ /* 0x000fe40000000038 */
[----:B------:R-:W-:Y:S01]  /*5f50*/  PRMT R58, RZ, 0x7610, R58 ;  /* 0x00007610ff3a7816 */ /* 0x000fe2000000003a */
[----:B------:R-:W3:Y:S01]  /*5f60*/  @P4 LDG.E.U16 R14, desc[UR22][R192.64] ;  /* 0x00000016c00e4981 */ /* 0x000ee2000c1e1500 */
[----:B------:R-:W-:Y:S02]  /*5f70*/  PRMT R60, RZ, 0x7610, R60 ;  /* 0x00007610ff3c7816 */ /* 0x000fe4000000003c */
[----:B------:R-:W-:Y:S01]  /*5f80*/  PRMT R62, RZ, 0x7610, R62 ;  /* 0x00007610ff3e7816 */ /* 0x000fe2000000003e */
[----:B------:R-:W4:Y:S01]  /*5f90*/  @P4 LDG.E.U16 R16, desc[UR22][R188.64] ;  /* 0x00000016bc104981 */ /* 0x000f22000c1e1500 */
[----:B------:R-:W-:-:S02]  /*5fa0*/  PRMT R64, RZ, 0x7610, R64 ;  /* 0x00007610ff407816 */ /* 0x000fc40000000040 */
[----:B------:R-:W-:Y:S01]  /*5fb0*/  PRMT R66, RZ, 0x7610, R66 ;  /* 0x00007610ff427816 */ /* 0x000fe20000000042 */
[----:B------:R-:W4:Y:S01]  /*5fc0*/  @P4 LDG.E.U16 R18, desc[UR22][R184.64] ;  /* 0x00000016b8124981 */ /* 0x000f22000c1e1500 */
[----:B------:R-:W-:Y:S02]  /*5fd0*/  PRMT R68, RZ, 0x7610, R68 ;  /* 0x00007610ff447816 */ /* 0x000fe40000000044 */
[----:B------:R-:W-:Y:S01]  /*5fe0*/  PRMT R198, RZ, 0x7610, R198 ;  /* 0x00007610ffc67816 */ /* 0x000fe200000000c6 */
[----:B------:R-:W4:Y:S01]  /*5ff0*/  @P4 LDG.E.U16 R36, desc[UR22][R180.64] ;  /* 0x00000016b4244981 */ /* 0x000f22000c1e1500 */
        /* <DEDUP_REMOVED lines=63> */
[----:B------:R-:W-:-:S03]  /*63f0*/  PRMT R215, RZ, 0x7610, R215 ;  /* 0x00007610ffd77816 */ /* 0x000fc600000000d7 */
[----:B------:R-:W4:Y:S04]  /*6400*/  @P4 LDG.E.U16 R212, desc[UR22][R92.64] ;  /* 0x000000165cd44981 */ /* 0x000f28000c1e1500 */
        /* <DEDUP_REMOVED lines=36> */
[----:B------:R-:W4:Y:S01]  /*6650*/  @P4 LDG.E.U16 R215, desc[UR22][R70.64] ;  /* 0x0000001646d74981 */ /* 0x000f22000c1e1500 */
[----:B------:R-:W-:-:S02]  /*6660*/  SHF.R.S32.HI R202, RZ, 0x6, R33 ;  /* 0x00000006ffca7819 */ /* 0x000fc40000011421 */
[----:B------:R-:W-:Y:S02]  /*6670*/  SHF.R.S32.HI R35, RZ, 0x1f, R32 ;  /* 0x0000001fff237819 */ /* 0x000fe40000011420 */
[----:B------:R-:W-:Y:S02]  /*6680*/  SGXT R202, R202, 0x1 ;  /* 0x00000001caca781a */ /* 0x000fe40000000200 */
[----:B------:R-:W-:Y:S01]  /*6690*/  SHF.L.U64.HI R35, R32, 0x1, R35 ;  /* 0x0000000120237819 */ /* 0x000fe20000010223 */
[----:B------:R-:W-:Y:S01]  /*66a0*/  IMAD.SHL.U32 R32, R54, 0x20, RZ ;  /* 0x0000002036207824 */ /* 0x000fe200078e00ff */
[----:B------:R-:W-:Y:S01]  /*66b0*/  LOP3.LUT R202, R202, 0x90, RZ, 0xc0, !PT ;  /* 0x00000090caca7812 */ /* 0x000fe200078ec0ff */
[----:B------:R-:W-:Y:S02]  /*66c0*/  IMAD.SHL.U32 R33, R33, 0x2, RZ ;  /* 0x0000000221217824 */ /* 0x000fe400078e00ff */
[----:B------:R-:W-:-:S03]  /*66d0*/  IMAD.WIDE R34, R32, 0x2, R34 ;  /* 0x0000000220227825 */ /* 0x000fc600078e0222 */
[----:B------:R-:W-:Y:S02]  /*66e0*/  LOP3.LUT R33, R202, 0x7e, R33, 0x78, !PT ;  /* 0x0000007eca217812 */ /* 0x000fe400078e7821 */
[----:B------:R-:W-:Y:S02]  /*66f0*/  IADD3 R202, P0, PT, R34, UR16, RZ ;  /* 0x0000001022ca7c10 */ /* 0x000fe4000ff1e0ff */
[----:B------:R-:W-:Y:S01]  /*6700*/  LOP3.LUT R34, R33, 0x20, RZ, 0x3c, !PT ;  /* 0x0000002021227812 */ /* 0x000fe200078e3cff */
[----:B0-----:R-:W-:-:S04]  /*6710*/  UIADD3 UR5, UPT, UPT, UR4, 0x1f, URZ ;  /* 0x0000001f04057890 */ /* 0x001fc8000fffe0ff */
[----:B------:R-:W-:Y:S01]  /*6720*/  USHF.R.S32.HI UR4, URZ, 0x1f, UR5 ;  /* 0x0000001fff047899 */ /* 0x000fe20008011405 */
[----:B------:R-:W-:-:S03]  /*6730*/  IADD3.X R203, PT, PT, R35, UR17, RZ, P0, !PT ;  /* 0x0000001123cb7c10 */ /* 0x000fc600087fe4ff */
[----:B------:R-:W-:Y:S01]  /*6740*/  ULEA.HI UR4, UR4, UR5, URZ, 0x5 ;  /* 0x0000000504047291 */ /* 0x000fe2000f8f28ff */
[----:B------:R-:W-:-:S03]  /*6750*/  ISETP.NE.U32.AND P0, PT, RZ, UR7, PT ;  /* 0x00000007ff007c0c */ /* 0x000fc6000bf05070 */
[----:B------:R-:W-:Y:S01]  /*6760*/  USHF.R.S32.HI UR4, URZ, 0x5, UR4 ;  /* 0x00000005ff047899 */ /* 0x000fe20008011404 */
[----:B------:R-:W-:Y:S01]  /*6770*/  ISETP.LT.OR P1, PT, R216, 0x20, P0 ;  /* 0x00000020d800780c */ /* 0x000fe20000721670 */
[----:B--2---:R-:W-:Y:S04]  /*6780*/  STS.U16 [R33+UR11], R12 ;  /* 0x0000000c21007988 */ /* 0x004fe8000800040b */
[----:B---3--:R-:W-:Y:S04]  /*6790*/  STS.U16 [R33+UR11+0x200], R14 ;  /* 0x0002000e21007988 */ /* 0x008fe8000800040b */
[----:B----4-:R-:W-:Y:S04]  /*67a0*/  STS.U16 [R33+UR11+0x400], R16 ;  /* 0x0004001021007988 */ /* 0x010fe8000800040b */
[----:B------:R-:W-:Y:S04]  /*67b0*/  STS.U16 [R33+UR11+0x600], R18 ;  /* 0x0006001221007988 */ /* 0x000fe8000800040b */
        /* <DEDUP_REMOVED lines=28> */
[----:B------:R0:W-:Y:S04]  /*6980*/  STS.U16 [R34+UR11+0x100], R5 ;  /* 0x0001000522007988 */ /* 0x0001e8000800040b */
        /* <DEDUP_REMOVED lines=30> */
[----:B------:R1:W-:Y:S01]  /*6b70*/  STS.U16 [R34+UR11+0x3f00], R215 ;  /* 0x003f00d722007988 */ /* 0x0003e2000800040b */
[----:B------:R2:W-:Y:S06]  /*6b80*/  MEMBAR.ALL.CTA ;  /* 0x0000000000007992 */ /* 0x0005ec0000008000 */
[----:B--2---:R-:W2:Y:S01]  /*6b90*/  FENCE.VIEW.ASYNC.S ;  /* 0x00000000000073c6 */ /* 0x004ea20000000000 */
[----:B------:R-:W-:-:S04]  /*6ba0*/  UISETP.LT.AND UP1, UPT, UR4, 0x1, UPT ;  /* 0x000000010400788c */ /* 0x000fc8000bf21270 */
[----:B------:R-:W-:Y:S01]  /*6bb0*/  USEL UR4, UR4, 0x1, !UP1 ;  /* 0x0000000104047887 */ /* 0x000fe2000c800000 */
[----:B0-----:R-:W-:Y:S01]  /*6bc0*/  SHF.R.S32.HI R5, RZ, 0x1f, R54 ;  /* 0x0000001fff057819 */ /* 0x001fe20000011436 */
[C---:B------:R-:W-:Y:S02]  /*6bd0*/  IMAD R36, R54.reuse, 0xf, RZ ;  /* 0x0000000f36247824 */ /* 0x040fe400078e02ff */
[----:B------:R-:W-:Y:S01]  /*6be0*/  UIADD3 UR9, UPT, UPT, UR4, -0x1, URZ ;  /* 0xffffffff04097890 */ /* 0x000fe2000fffe0ff */
[C---:B-1----:R-:W-:Y:S02]  /*6bf0*/  IMAD.SHL.U32 R37, R54.reuse, 0x10, RZ ;  /* 0x0000001036257824 */ /* 0x042fe400078e00ff */
[C---:B------:R-:W-:Y:S02]  /*6c00*/  IMAD R38, R54.reuse, 0x11, RZ ;  /* 0x0000001136267824 */ /* 0x040fe400078e02ff */
[C---:B------:R-:W-:Y:S02]  /*6c10*/  IMAD R39, R54.reuse, 0x12, RZ ;  /* 0x0000001236277824 */ /* 0x040fe400078e02ff */
[----:B------:R-:W-:-:S02]  /*6c20*/  IMAD R40, R54, 0x13, RZ ;  /* 0x0000001336287824 */ /* 0x000fc400078e02ff */
[C---:B---3--:R-:W-:Y:S02]  /*6c30*/  IMAD R41, R54.reuse, 0x14, RZ ;  /* 0x0000001436297824 */ /* 0x048fe400078e02ff */
[C---:B------:R-:W-:Y:S02]  /*6c40*/  IMAD R42, R54.reuse, 0x15, RZ ;  /* 0x00000015362a7824 */ /* 0x040fe400078e02ff */
[C---:B----4-:R-:W-:Y:S02]  /*6c50*/  IMAD R43, R54.reuse, 0x16, RZ ;  /* 0x00000016362b7824 */ /* 0x050fe400078e02ff */
[C---:B------:R-:W-:Y:S02]  /*6c60*/  IMAD R44, R54.reuse, 0x17, RZ ;  /* 0x00000017362c7824 */ /* 0x040fe400078e02ff */
[C---:B------:R-:W-:Y:S02]  /*6c70*/  IMAD R45, R54.reuse, 0x18, RZ ;  /* 0x00000018362d7824 */ /* 0x040fe400078e02ff */
[----:B------:R-:W-:-:S02]  /*6c80*/  IMAD R46, R54, 0x19, RZ ;  /* 0x00000019362e7824 */ /* 0x000fc400078e02ff */
[C---:B------:R-:W-:Y:S02]  /*6c90*/  IMAD R47, R54.reuse, 0x1a, RZ ;  /* 0x0000001a362f7824 */ /* 0x040fe400078e02ff */
[C---:B------:R-:W-:Y:S02]  /*6ca0*/  IMAD R48, R54.reuse, 0x1b, RZ ;  /* 0x0000001b36307824 */ /* 0x040fe400078e02ff */
[C---:B------:R-:W-:Y:S02]  /*6cb0*/  IMAD R49, R54.reuse, 0x1c, RZ ;  /* 0x0000001c36317824 */ /* 0x040fe400078e02ff */
[C---:B------:R-:W-:Y:S01]  /*6cc0*/  IMAD R50, R54.reuse, 0x1d, RZ ;  /* 0x0000001d36327824 */ /* 0x040fe200078e02ff */
[----:B------:R-:W-:Y:S02]  /*6cd0*/  UISETP.NE.U32.AND UP1, UPT, UR9, URZ, UPT ;  /* 0x000000ff0900728c */ /* 0x000fe4000bf25070 */
[----:B------:R-:W-:Y:S01]  /*6ce0*/  UIADD3 UR13, UPT, UPT, UR10, 0x100, URZ ;  /* 0x000001000a0d7890 */ /* 0x000fe2000fffe0ff */
[----:B------:R-:W-:Y:S01]  /*6cf0*/  IMAD.SHL.U32 R35, R55, 0x20, RZ ;  /* 0x0000002037237824 */ /* 0x000fe200078e00ff */
[C---:B------:R-:W-:Y:S01]  /*6d00*/  SHF.L.U64.HI R52, R54.reuse, 0x1, R5 ;  /* 0x0000000136347819 */ /* 0x040fe20000010205 */
[C---:B------:R-:W-:Y:S01]  /*6d10*/  IMAD R51, R54.reuse, 0x1e, RZ ;  /* 0x0000001e36337824 */ /* 0x040fe200078e02ff */
[----:B------:R-:W-:Y:S01]  /*6d20*/  SHF.R.S32.HI R55, RZ, 0x1f, R28 ;  /* 0x0000001fff377819 */ /* 0x000fe2000001141c */
[----:B------:R-:W-:Y:S01]  /*6d30*/  IMAD R53, R54, 0x1f, RZ ;  /* 0x0000001f36357824 */ /* 0x000fe200078e02ff */
[----:B------:R-:W-:-:S02]  /*6d40*/  SHF.R.S32.HI R54, RZ, 0x1f, R3 ;  /* 0x0000001fff367819 */ /* 0x000fc40000011403 */
[----:B------:R-:W-:Y:S02]  /*6d50*/  SHF.R.S32.HI R5, RZ, 0x1f, R20 ;  /* 0x0000001fff057819 */ /* 0x000fe40000011414 */
[----:B------:R-:W-:Y:S02]  /*6d60*/  SHF.R.S32.HI R57, RZ, 0x1f, R24 ;  /* 0x0000001fff397819 */ /* 0x000fe40000011418 */
[----:B------:R-:W-:Y:S02]  /*6d70*/  SHF.R.S32.HI R7, RZ, 0x1f, R26 ;  /* 0x0000001fff077819 */ /* 0x000fe4000001141a */
[----:B------:R-:W-:Y:S02]  /*6d80*/  SHF.R.S32.HI R59, RZ, 0x1f, R30 ;  /* 0x0000001fff3b7819 */ /* 0x000fe4000001141e */
[----:B------:R-:W-:Y:S02]  /*6d90*/  SHF.R.S32.HI R9, RZ, 0x1f, R22 ;  /* 0x0000001fff097819 */ /* 0x000fe40000011416 */
        /* <DEDUP_REMOVED lines=20> */
[----:B------:R-:W-:Y:S01]  /*6ee0*/  SHF.R.S32.HI R17, RZ, 0x1f, R50 ;  /* 0x0000001fff117819 */ /* 0x000fe20000011432 */
[----:B--2---:R-:W-:Y:S06]  /*6ef0*/  BAR.SYNC.DEFER_BLOCKING 0x0 ;  /* 0x0000000000007b1d */ /* 0x004fec0000010000 */
[----:B------:R-:W-:Y:S05]  /*6f00*/  @P1 BRA `(.L_x_7) ;  /* 0x00000000004c1947 */ /* 0x000fea0003800000 */
[----:B------:R-:W-:Y:S01]  /*6f10*/  USHF.R.U32.HI UR6, URZ, 0x4, UR11 ;  /* 0x00000004ff067899 */ /* 0x000fe2000801160b */
[----:B------:R-:W-:Y:S01]  /*6f20*/  UMOV UR14, 0xfffffffe ;  /* 0xfffffffe000e7882 */ /* 0x000fe20000000000 */
[----:B------:R-:W-:Y:S02]  /*6f30*/  UMOV UR15, 0x7fffbfdf ;  /* 0x7fffbfdf000f7882 */ /* 0x000fe40000000000 */
[----:B------:R-:W-:Y:S01]  /*6f40*/  USGXT.U32 UR6, UR6, 0xe ;  /* 0x0000000e0606789a */ /* 0x000fe20008000000 */
[----:B------:R-:W-:Y:S01]  /*6f50*/  UMOV UR7, URZ ;  /* 0x000000ff00077c82 */ /* 0x000fe20008000000 */
[----:B------:R-:W-:Y:S02]  /*6f60*/  UIADD3 UR16, UPT, UPT, UR10, 0x108, URZ ;  /* 0x000001080a107890 */ /* 0x000fe4000fffe0ff */
[----:B------:R-:W-:Y:S01]  /*6f70*/  UIADD3.64 UR14, UPT, UPT, UR6, -UR14, URZ ;  /* 0x8000000e060e7297 */ /* 0x000fe2000fffe0ff */
[----:B------:R-:W-:Y:S01]  /*6f80*/  UMOV UR18, 0x0 ;  /* 0x0000000000127882 */ /* 0x000fe20000000000 */
[----:B------:R-:W-:Y:S01]  /*6f90*/  UMOV UR19, 0x8400490 ;  /* 0x0840049000137882 */ /* 0x000fe20000000000 */
[----:B------:R-:W-:Y:S01]  /*6fa0*/  UMOV UR4, UR8 ;  /* 0x0000000800047c82 */ /* 0x000fe20008000000 */
[----:B------:R-:W-:Y:S01]  /*6fb0*/  UMOV UR5, URZ ;  /* 0x000000ff00057c82 */ /* 0x000fe20008000000 */
[----:B------:R-:W-:Y:S01]  /*6fc0*/  UMOV UR7, 0x80004020 ;  /* 0x8000402000077882 */ /* 0x000fe20000000000 */
[----:B------:R-:W-:Y:S01]  /*6fd0*/  UMOV UR20, 0x0 ;  /* 0x0000000000147882 */ /* 0x000fe20000000000 */
[----:B------:R-:W-:Y:S01]  /*6fe0*/  UMOV UR21, 0x8400490 ;  /* 0x0840049000157882 */ /* 0x000fe20000000000 */
[----:B------:R-:W-:Y:S01]  /*6ff0*/  UMOV UR4, UR4 ;  /* 0x0000000400047c82 */ /* 0x000fe20008000000 */
[----:B------:R0:W-:Y:S01]  /*7000*/  UTCHMMA tmem[UR13], gdesc[UR6], tmem[UR10], tmem[UR18], idesc[UR19], !UPT ;  /* 0x00ff12060d0079ea */ /* 0x0001e2000f80000a */
[----:B------:R0:W-:Y:S01]  /*7010*/  UTCHMMA tmem[UR16], gdesc[UR14], tmem[UR10], tmem[UR20], idesc[UR21], UPT ;  /* 0x00ff140e100079ea */ /* 0x0001e2000b80000a */
[----:B------:R0:W-:Y:S01]  /*7020*/  UTCBAR [UR4], URZ ;  /* 0x000000ff040073e9 */ /* 0x0001e200080000ff */
[----:B------:R-:W-:Y:S01]  /*7030*/  NOP ;  /* 0x0000000000007918 */ /* 0x000fe20000000000 */
.L_x_7:
[----:B------:R-:W-:Y:S01]  /*7040*/  SHF.R.S32.HI R16, RZ, 0x1f, R51 ;  /* 0x0000001fff107819 */ /* 0x000fe20000011433 */
[----:B0-----:R-:W-:Y:S01]  /*7050*/  UMOV UR4, URZ ;  /* 0x000000ff00047c82 */ /* 0x001fe20008000000 */
[----:B------:R-:W-:Y:S01]  /*7060*/  SHF.R.S32.HI R18, RZ, 0x1f, R53 ;  /* 0x0000001fff127819 */ /* 0x000fe20000011435 */
[----:B------:R-:W-:Y:S06]  /*7070*/  BRA.U !UP1, `(.L_x_8) ;  /* 0x0000002109687547 */ /* 0x000fec000b800000 */
[----:B------:R-:W-:Y:S01]  /*7080*/  UIADD3 UR5, UPT, UPT, UR11, 0x4000, URZ ;  /* 0x000040000b057890 */ /* 0x000fe2000fffe0ff */
[----:B------:R-:W-:Y:S01]  /*7090*/  SHF.L.U64.HI R56, R20, 0x1, R5 ;  /* 0x0000000114387819 */ /* 0x000fe20000010205 */
[----:B------:R-:W-:Y:S01]  /*70a0*/  UMOV UR14, 0xfffffffe ;  /* 0xfffffffe000e7882 */ /* 0x000fe20000000000 */
[----:B------:R-:W-:Y:S01]  /*70b0*/  SHF.L.U64.HI R61, R21, 0x1, R4 ;  /* 0x00000001153d7819 */ /* 0x000fe20000010204 */
[----:B------:R-:W-:Y:S01]  /*70c0*/  USHF.R.U32.HI UR5, URZ, 0x4, UR5 ;  /* 0x00000004ff057899 */ /* 0x000fe20008011605 */
[----:B------:R-:W-:Y:S01]  /*70d0*/  SHF.L.U64.HI R5, R44, 0x1, R11 ;  /* 0x000000012c057819 */ /* 0x000fe2000001020b */
[----:B------:R-:W-:Y:S01]  /*70e0*/  UMOV UR15, 0x7fffbfdf ;  /* 0x7fffbfdf000f7882 */ /* 0x000fe20000000000 */
[----:B------:R-:W-:Y:S01]  /*70f0*/  SHF.L.U64.HI R4, R45, 0x1, R10 ;  /* 0x000000012d047819 */ /* 0x000fe2000001020a */
[----:B------:R-:W-:Y:S01]  /*7100*/  USGXT.U32 UR6, UR5, 0xe ;  /* 0x0000000e0506789a */ /* 0x000fe20008000000 */
[----:B------:R-:W-:Y:S01]  /*7110*/  SHF.L.U64.HI R5, R46, 0x1, R13 ;  /* 0x000000012e057819 */ /* 0x000fe2000001020d */
[----:B------:R-:W-:Y:S01]  /*7120*/  UMOV UR7, URZ ;  /* 0x000000ff00077c82 */ /* 0x000fe20008000000 */
[----:B------:R-:W-:Y:S01]  /*7130*/  SHF.L.U64.HI R4, R47, 0x1, R12 ;  /* 0x000000012f047819 */ /* 0x000fe2000001020c */
[----:B------:R-:W-:Y:S01]  /*7140*/  UIADD3.64 UR14, UPT, UPT, UR6, -UR14, URZ ;  /* 0x8000000e060e7297 */ /* 0x000fe2000fffe0ff */
[----:B------:R-:W-:Y:S01]  /*7150*/  SHF.L.U64.HI R63, R25, 0x1, R6 ;  /* 0x00000001193f7819 */ /* 0x000fe20000010206 */
[----:B------:R-:W-:Y:S01]  /*7160*/  UMOV UR20, UR9 ;  /* 0x0000000900147c82 */ /* 0x000fe20008000000 */
[----:B------:R-:W-:Y:S01]  /*7170*/  SHF.L.U64.HI R5, R49, 0x1, R14 ;  /* 0x0000000131057819 */ /* 0x000fe2000001020e */
[----:B------:R-:W-:Y:S01]  /*7180*/  UMOV UR21, 0x1 ;  /* 0x0000000100157882 */ /* 0x000fe20000000000 */
[----:B------:R-:W-:Y:S01]  /*7190*/  SHF.L.U64.HI R4, R50, 0x1, R17 ;  /* 0x0000000132047819 */ /* 0x000fe20000010211 */
[----:B------:R-:W-:Y:S01]  /*71a0*/  UMOV UR5, URZ ;  /* 0x000000ff00057c82 */ /* 0x000fe20008000000 */
[----:B------:R-:W-:-:S02]  /*71b0*/  SHF.L.U64.HI R54, R3, 0x1, R54 ;  /* 0x0000000103367819 */ /* 0x000fc40000010236 */
[----:B------:R-:W-:Y:S02]  /*71c0*/  SHF.L.U64.HI R55, R28, 0x1, R55 ;  /* 0x000000011c377819 */ /* 0x000fe40000010237 */
[----:B------:R-:W-:Y:S02]  /*71d0*/  SHF.L.U64.HI R57, R24, 0x1, R57 ;  /* 0x0000000118397819 */ /* 0x000fe40000010239 */
[----:B------:R-:W-:Y:S02]  /*71e0*/  SHF.L.U64.HI R58, R26, 0x1, R7 ;  /* 0x000000011a3a7819 */ /* 0x000fe40000010207 */
[----:B------:R-:W-:Y:S02]  /*71f0*/  SHF.L.U64.HI R59, R30, 0x1, R59 ;  /* 0x000000011e3b7819 */ /* 0x000fe4000001023b */
[----:B------:R-:W-:Y:S02]  /*7200*/  SHF.L.U64.HI R60, R22, 0x1, R9 ;  /* 0x00000001163c7819 */ /* 0x000fe40000010209 */
        /* <DEDUP_REMOVED lines=14> */
[----:B------:R-:W-:-:S07]  /*72f0*/  SHF.L.U64.HI R4, R53, 0x1, R18 ;  /* 0x0000000135047819 */ /* 0x000fce0000010212 */
.L_x_11:
[-C--:B------:R-:W-:Y:S02]  /*7300*/  LEA R6, P1, R3, R202.reuse, 0x1 ;  /* 0x000000ca03067211 */ /* 0x080fe400078208ff */
[C---:B------:R-:W-:Y:S02]  /*7310*/  ISETP.GT.AND P5, PT, R0.reuse, 0x2, PT ;  /* 0x000000020000780c */ /* 0x040fe40003fa4270 */
[----:B------:R-:W-:Y:S01]  /*7320*/  ISETP.GT.AND P4, PT, R0, 0x3, PT ;  /* 0x000000030000780c */ /* 0x000fe20003f84270 */
[C---:B------:R-:W-:Y:S01]  /*7330*/  IMAD.X R7, R203.reuse, 0x1, R54, P1 ;  /* 0x00000001cb077824 */ /* 0x040fe200008e0636 */
[----:B------:R-:W-:Y:S02]  /*7340*/  LEA R4, P1, R28, R202, 0x1 ;  /* 0x000000ca1c047211 */ /* 0x000fe400078208ff */
[----:B------:R-:W-:Y:S02]  /*7350*/  PRMT R10, RZ, 0x7610, R10 ;  /* 0x00007610ff0a7816 */ /* 0x000fe4000000000a */
[----:B------:R-:W-:Y:S01]  /*7360*/  PRMT R12, RZ, 0x7610, R12 ;  /* 0x00007610ff0c7816 */ /* 0x000fe2000000000c */
[----:B------:R-:W-:Y:S01]  /*7370*/  IMAD.X R5, R203, 0x1, R55, P1 ;  /* 0x00000001cb057824 */ /* 0x000fe200008e0637 */
[----:B------:R-:W-:-:S02]  /*7380*/  ISETP.GT.AND P3, PT, R0, 0x4, PT ;  /* 0x000000040000780c */ /* 0x000fc40003f64270 */
[----:B------:R-:W-:Y:S01]  /*7390*/  ISETP.GT.AND P1, PT, R0, 0x5, PT ;  /* 0x000000050000780c */ /* 0x000fe20003f24270 */
[----:B------:R0:W2:Y:S01]  /*73a0*/  @P5 LDG.E.U16 R10, desc[UR22][R6.64] ;  /* 0x00000016060a5981 */ /* 0x0000a2000c1e1500 */
[----:B------:R-:W-:-:S03]  /*73b0*/  PRMT R11, RZ, 0x7610, R11 ;  /* 0x00007610ff0b7816 */ /* 0x000fc6000000000b */
[----:B------:R1:W2:Y:S01]  /*73c0*/  @P4 LDG.E.U16 R12, desc[UR22][R4.64] ;  /* 0x00000016040c4981 */ /* 0x0002a2000c1e1500 */
[----:B------:R-:W-:Y:S02]  /*73d0*/  PRMT R14, RZ, 0x7610, R14 ;  /* 0x00007610ff0e7816 */ /* 0x000fe4000000000e */
[-C--:B0-----:R-:W-:Y:S02]  /*73e0*/  LEA R6, P5, R20, R202.reuse, 0x1 ;  /* 0x000000ca14067211 */ /* 0x081fe400078a08ff */
[----:B-1----:R-:W-:-:S03]  /*73f0*/  LEA R4, P6, R24, R202, 0x1 ;  /* 0x000000ca18047211 */ /* 0x002fc600078c08ff */
[C---:B------:R-:W-:Y:S02]  /*7400*/  IMAD.X R7, R203.reuse, 0x1, R56, P5 ;  /* 0x00000001cb077824 */ /* 0x040fe400028e0638 */
[----:B------:R-:W-:-:S03]  /*7410*/  IMAD.X R5, R203, 0x1, R57, P6 ;  /* 0x00000001cb057824 */ /* 0x000fc600030e0639 */
[----:B------:R0:W3:Y:S04]  /*7420*/  @P3 LDG.E.U16 R11, desc[UR22][R6.64] ;  /* 0x00000016060b3981 */ /* 0x0000e8000c1e1500 */
[----:B------:R1:W3:Y:S01]  /*7430*/  @P1 LDG.E.U16 R14, desc[UR22][R4.64] ;  /* 0x00000016040e1981 */ /* 0x0002e2000c1e1500 */
[C---:B------:R-:W-:Y:S02]  /*7440*/  ISETP.GT.AND P4, PT, R0.reuse, 0x6, PT ;  /* 0x000000060000780c */ /* 0x040fe40003f84270 */
[----:B------:R-:W-:Y:S02]  /*7450*/  ISETP.GT.AND P3, PT, R0, 0x7, PT ;  /* 0x000000070000780c */ /* 0x000fe40003f64270 */
[----:B0-----:R-:W-:Y:S02]  /*7460*/  LEA R6, P5, R26, R202, 0x1 ;  /* 0x000000ca1a067211 */ /* 0x001fe400078a08ff */
[----:B------:R-:W-:-:S02]  /*7470*/  PRMT R13, RZ, 0x7610, R13 ;  /* 0x00007610ff0d7816 */ /* 0x000fc4000000000d */
[-C--:B-1----:R-:W-:Y:S01]  /*7480*/  LEA R4, P6, R30, R202.reuse, 0x1 ;  /* 0x000000ca1e047211 */ /* 0x082fe200078c08ff */
[C---:B------:R-:W-:Y:S01]  /*7490*/  IMAD.X R7, R203.reuse, 0x1, R58, P5 ;  /* 0x00000001cb077824 */ /* 0x040fe200028e063a */
[C---:B------:R-:W-:Y:S02]  /*74a0*/  ISETP.GT.AND P1, PT, R0.reuse, 0x8, PT ;  /* 0x000000080000780c */ /* 0x040fe40003f24270 */
[----:B------:R-:W-:Y:S01]  /*74b0*/  PRMT R16, RZ, 0x7610, R16 ;  /* 0x00007610ff107816 */ /* 0x000fe20000000010 */
[----:B------:R-:W-:Y:S01]  /*74c0*/  IMAD.X R5, R203, 0x1, R59, P6 ;  /* 0x00000001cb057824 */ /* 0x000fe200030e063b */
[----:B-----5:R0:W5:Y:S01]  /*74d0*/  @P4 LDG.E.U16 R13, desc[UR22][R6.64] ;  /* 0x00000016060d4981 */ /* 0x020162000c1e1500 */
[----:B------:R-:W-:Y:S02]  /*74e0*/  ISETP.GT.AND P4, PT, R0, 0x9, PT ;  /* 0x000000090000780c */ /* 0x000fe40003f84270 */
[----:B------:R-:W-:Y:S01]  /*74f0*/  PRMT R15, RZ, 0x7610, R15 ;  /* 0x00007610ff0f7816 */ /* 0x000fe2000000000f */
[----:B------:R1:W5:Y:S01]  /*7500*/  @P3 LDG.E.U16 R16, desc[UR22][R4.64] ;  /* 0x0000001604103981 */ /* 0x000362000c1e1500 */
[----:B0-----:R-:W-:-:S02]  /*7510*/  LEA R6, P5, R22, R202, 0x1 ;  /* 0x000000ca16067211 */ /* 0x001fc400078a08ff */
[----:B------:R-:W-:Y:S02]  /*7520*/  ISETP.GT.AND P3, PT, R0, 0xa, PT ;  /* 0x0000000a0000780c */ /* 0x000fe40003f64270 */
[----:B-1----:R-:W-:Y:S01]  /*7530*/  LEA R4, P6, R21, R202, 0x1 ;  /* 0x000000ca15047211 */ /* 0x002fe200078c08ff */
[----:B------:R-:W-:Y:S01]  /*7540*/  IMAD.X R7, R203, 0x1, R60, P5 ;  /* 0x00000001cb077824 */ /* 0x000fe200028e063c */
[----:B------:R-:W-:-:S03]  /*7550*/  PRMT R18, RZ, 0x7610, R18 ;  /* 0x00007610ff127816 */ /* 0x000fc60000000012 */
[----:B------:R-:W-:Y:S01]  /*7560*/  IMAD.X R5, R203, 0x1, R61, P6 ;  /* 0x00000001cb057824 */ /* 0x000fe200030e063d */
[----:B------:R0:W5:Y:S01]  /*7570*/  @P1 LDG.E.U16 R15, desc[UR22][R6.64] ;  /* 0x00000016060f1981 */ /* 0x000162000c1e1500 */
[C---:B------:R-:W-:Y:S02]  /*7580*/  ISETP.GT.AND P1, PT, R0.reuse, 0xb, PT ;  /* 0x0000000b0000780c */ /* 0x040fe40003f24270 */
[----:B------:R-:W-:Y:S01]  /*7590*/  PRMT R17, RZ, 0x7610, R17 ;  /* 0x00007610ff117816 */ /* 0x000fe20000000011 */
[----:B------:R1:W5:Y:S01]  /*75a0*/  @P4 LDG.E.U16 R18, desc[UR22][R4.64] ;  /* 0x0000001604124981 */ /* 0x000362000c1e1500 */
[-C--:B0-----:R-:W-:Y:S02]  /*75b0*/  LEA R6, P5, R23, R202.reuse, 0x1 ;  /* 0x000000ca17067211 */ /* 0x081fe400078a08ff */
        /* <DEDUP_REMOVED lines=36> */
[----:B------:R-:W-:Y:S02]  /*7800*/  ISETP.GT.AND P3, PT, R0, 0x13, PT ;  /* 0x000000130000780c */ /* 0x000fe40003f64270 */
[----:B------:R-:W-:Y:S01]  /*7810*/  PRMT R210, RZ, 0x7610, R210 ;  /* 0x00007610ffd27816 */ /* 0x000fe200000000d2 */
[----:B------:R1:W5:Y:S01]  /*7820*/  @P1 LDG.E.U16 R211, desc[UR22][R4.64] ;  /* 0x0000001604d31981 */ /* 0x000362000c1e1500 */
[-C--:B0-----:R-:W-:Y:S02]  /*7830*/  LEA R6, P5, R39, R202.reuse, 0x1 ;  /* 0x000000ca27067211 */ /* 0x081fe400078a08ff */
[----:B-1----:R-:W-:-:S03]  /*7840*/  LEA R4, P6, R40, R202, 0x1 ;  /* 0x000000ca28047211 */ /* 0x002fc600078c08ff */
[C---:B------:R-:W-:Y:S01]  /*7850*/  IMAD.X R7, R203.reuse, 0x1, R198, P5 ;  /* 0x00000001cb077824 */ /* 0x040fe200028e06c6 */
[----:B------:R-:W-:Y:S02]  /*7860*/  PRMT R213, RZ, 0x7610, R213 ;  /* 0x00007610ffd57816 */ /* 0x000fe400000000d5 */
[----:B------:R-:W-:Y:S01]  /*7870*/  ISETP.GT.AND P1, PT, R0, 0x14, PT ;  /* 0x000000140000780c */ /* 0x000fe20003f24270 */
[----:B------:R-:W-:Y:S01]  /*7880*/  IMAD.X R5, R203, 0x1, R199, P6 ;  /* 0x00000001cb057824 */ /* 0x000fe200030e06c7 */
[----:B------:R0:W5:Y:S01]  /*7890*/  @P4 LDG.E.U16 R210, desc[UR22][R6.64] ;  /* 0x0000001606d24981 */ /* 0x000162000c1e1500 */
[----:B------:R-:W-:-:S03]  /*78a0*/  PRMT R212, RZ, 0x7610, R212 ;  /* 0x00007610ffd47816 */ /* 0x000fc600000000d4 */
[----:B------:R1:W5:Y:S01]  /*78b0*/  @P3 LDG.E.U16 R213, desc[UR22][R4.64] ;  /* 0x0000001604d53981 */ /* 0x000362000c1e1500 */
[----:B0-----:R-:W-:Y:S02]  /*78c0*/  LEA R6, P5, R41, R202, 0x1 ;  /* 0x000000ca29067211 */ /* 0x001fe400078a08ff */
[----:B------:R-:W-:-:S03]  /*78d0*/  ISETP.GT.AND P4, PT, R0, 0x15, PT ;  /* 0x000000150000780c */ /* 0x000fc60003f84270 */
[C---:B------:R-:W-:Y:S01]  /*78e0*/  IMAD.X R7, R203.reuse, 0x1, R200, P5 ;  /* 0x00000001cb077824 */ /* 0x040fe200028e06c8 */
[-C--:B-1----:R-:W-:Y:S02]  /*78f0*/  LEA R4, P5, R42, R202.reuse, 0x1 ;  /* 0x000000ca2a047211 */ /* 0x082fe400078a08ff */
[----:B------:R-:W-:Y:S02]  /*7900*/  SHF.R.S32.HI R227, RZ, 0x1f, R44 ;  /* 0x0000001fffe37819 */ /* 0x000fe4000001142c */
[----:B------:R0:W5:Y:S01]  /*7910*/  @P1 LDG.E.U16 R212, desc[UR22][R6.64] ;  /* 0x0000001606d41981 */ /* 0x000162000c1e1500 */
[----:B------:R-:W-:Y:S01]  /*7920*/  IMAD.X R5, R203, 0x1, R201, P5 ;  /* 0x00000001cb057824 */ /* 0x000fe200028e06c9 */
[C---:B------:R-:W-:Y:S02]  /*7930*/  SHF.L.U64.HI R227, R44.reuse, 0x1, R227 ;  /* 0x000000012ce37819 */ /* 0x040fe400000102e3 */
[----:B------:R-:W-:Y:S02]  /*7940*/  LEA R8, P5, R44, R202, 0x1 ;  /* 0x000000ca2c087211 */ /* 0x000fe400078a08ff */
[----:B------:R-:W-:-:S02]  /*7950*/  ISETP.GT.AND P1, PT, R0, 0x17, PT ;  /* 0x000000170000780c */ /* 0x000fc40003f24270 */
[----:B------:R-:W-:Y:S01]  /*7960*/  PRMT R215, RZ, 0x7610, R215 ;  /* 0x00007610ffd77816 */ /* 0x000fe200000000d7 */
[----:B------:R-:W-:Y:S01]  /*7970*/  IMAD.X R9, R203, 0x1, R227, P5 ;  /* 0x00000001cb097824 */ /* 0x000fe200028e06e3 */
[----:B0-----:R-:W-:Y:S02]  /*7980*/  LEA R6, P6, R43, R202, 0x1 ;  /* 0x000000ca2b067211 */ /* 0x001fe400078c08ff */
[----:B------:R-:W-:Y:S02]  /*7990*/  ISETP.GT.AND P3, PT, R0, 0x16, PT ;  /* 0x000000160000780c */ /* 0x000fe40003f64270 */
[----:B------:R-:W-:Y:S01]  /*79a0*/  SHF.R.S32.HI R227, RZ, 0x1f, R45 ;  /* 0x0000001fffe37819 */ /* 0x000fe2000001142d */
[----:B------:R-:W-:Y:S01]  /*79b0*/  IMAD.X R7, R203, 0x1, R204, P6 ;  /* 0x00000001cb077824 */ /* 0x000fe200030e06cc */
[----:B------:R0:W5:Y:S01]  /*79c0*/  @P4 LDG.E.U16 R215, desc[UR22][R4.64] ;  /* 0x0000001604d74981 */ /* 0x000162000c1e1500 */
[----:B------:R-:W-:Y:S02]  /*79d0*/  PRMT R216, RZ, 0x7610, R216 ;  /* 0x00007610ffd87816 */ /* 0x000fe400000000d8 */
[----:B------:R-:W-:-:S02]  /*79e0*/  SHF.L.U64.HI R227, R45, 0x1, R227 ;  /* 0x000000012de37819 */ /* 0x000fc400000102e3 */
[----:B------:R-:W-:Y:S02]  /*79f0*/  PRMT R214, RZ, 0x7610, R214 ;  /* 0x00007610ffd67816 */ /* 0x000fe400000000d6 */
[----:B------:R-:W5:Y:S01]  /*7a00*/  @P1 LDG.E.U16 R216, desc[UR22][R8.64] ;  /* 0x0000001608d81981 */ /* 0x000f62000c1e1500 */
[----:B0-----:R-:W-:-:S03]  /*7a10*/  LEA R4, P6, R45, R202, 0x1 ;  /* 0x000000ca2d047211 */ /* 0x001fc600078c08ff */
[----:B------:R0:W5:Y:S01]  /*7a20*/  @P3 LDG.E.U16 R214, desc[UR22][R6.64] ;  /* 0x0000001606d63981 */ /* 0x000162000c1e1500 */
[----:B------:R-:W-:Y:S02]  /*7a30*/  SHF.R.S32.HI R228, RZ, 0x1f, R46 ;  /* 0x0000001fffe47819 */ /* 0x000fe4000001142e */
[----:B------:R-:W-:Y:S01]  /*7a40*/  ISETP.GT.AND P1, PT, R0, 0x19, PT ;  /* 0x000000190000780c */ /* 0x000fe20003f24270 */
[----:B------:R-:W-:Y:S01]  /*7a50*/  IMAD.X R5, R203, 0x1, R227, P6 ;  /* 0x00000001cb057824 */ /* 0x000fe200030e06e3 */
[----:B------:R-:W-:Y:S02]  /*7a60*/  SHF.R.S32.HI R227, RZ, 0x1f, R47 ;  /* 0x0000001fffe37819 */ /* 0x000fe4000001142f */
[----:B------:R-:W-:Y:S02]  /*7a70*/  SHF.L.U64.HI R228, R46, 0x1, R228 ;  /* 0x000000012ee47819 */ /* 0x000fe400000102e4 */
[----:B------:R-:W-:Y:S02]  /*7a80*/  ISETP.GT.AND P3, PT, R0, 0x18, PT ;  /* 0x000000180000780c */ /* 0x000fe40003f64270 */
[----:B0-----:R-:W-:-:S02]  /*7a90*/  LEA R6, P5, R46, R202, 0x1 ;  /* 0x000000ca2e067211 */ /* 0x001fc400078a08ff */
[C---:B------:R-:W-:Y:S02]  /*7aa0*/  LEA R8, P6, R47.reuse, R202, 0x1 ;  /* 0x000000ca2f087211 */ /* 0x040fe400078c08ff */
[----:B------:R-:W-:Y:S02]  /*7ab0*/  SHF.L.U64.HI R227, R47, 0x1, R227 ;  /* 0x000000012fe37819 */ /* 0x000fe400000102e3 */
[----:B------:R-:W-:Y:S01]  /*7ac0*/  ISETP.GT.AND P4, PT, R0, 0x1a, PT ;  /* 0x0000001a0000780c */ /* 0x000fe20003f84270 */
[C---:B------:R-:W-:Y:S01]  /*7ad0*/  IMAD.X R7, R203.reuse, 0x1, R228, P5 ;  /* 0x00000001cb077824 */ /* 0x040fe200028e06e4 */
[----:B------:R-:W-:Y:S01]  /*7ae0*/  PRMT R219, RZ, 0x7610, R219 ;  /* 0x00007610ffdb7816 */ /* 0x000fe200000000db */
[----:B------:R-:W-:Y:S01]  /*7af0*/  IMAD.X R9, R203, 0x1, R227, P6 ;  /* 0x00000001cb097824 */ /* 0x000fe200030e06e3 */
[----:B------:R-:W-:Y:S02]  /*7b00*/  SHF.R.S32.HI R227, RZ, 0x1f, R49 ;  /* 0x0000001fffe37819 */ /* 0x000fe40000011431 */
[----:B------:R-:W-:-:S02]  /*7b10*/  PRMT R218, RZ, 0x7610, R218 ;  /* 0x00007610ffda7816 */ /* 0x000fc400000000da */
[----:B------:R-:W-:Y:S01]  /*7b20*/  PRMT R217, RZ, 0x7610, R217 ;  /* 0x00007610ffd97816 */ /* 0x000fe200000000d9 */
[----:B------:R0:W5:Y:S01]  /*7b30*/  @P1 LDG.E.U16 R219, desc[UR22][R6.64] ;  /* 0x0000001606db1981 */ /* 0x000162000c1e1500 */
[----:B------:R-:W-:Y:S02]  /*7b40*/  SHF.R.S32.HI R228, RZ, 0x1f, R48 ;  /* 0x0000001fffe47819 */ /* 0x000fe40000011430 */
[----:B------:R-:W-:Y:S01]  /*7b50*/  SHF.L.U64.HI R227, R49, 0x1, R227 ;  /* 0x0000000131e37819 */ /* 0x000fe200000102e3 */
[----:B------:R1:W5:Y:S01]  /*7b60*/  @P3 LDG.E.U16 R218, desc[UR22][R4.64] ;  /* 0x0000001604da3981 */ /* 0x000362000c1e1500 */
[----:B------:R-:W-:-:S03]  /*7b70*/  SHF.L.U64.HI R228, R48, 0x1, R228 ;  /* 0x0000000130e47819 */ /* 0x000fc600000102e4 */
[----:B------:R4:W5:Y:S01]  /*7b80*/  @P4 LDG.E.U16 R217, desc[UR22][R8.64] ;  /* 0x0000001608d94981 */ /* 0x000962000c1e1500 */
[-C--:B0-----:R-:W-:Y:S02]  /*7b90*/  LEA R6, P6, R49, R202.reuse, 0x1 ;  /* 0x000000ca31067211 */ /* 0x081fe400078c08ff */
[----:B------:R-:W-:Y:S02]  /*7ba0*/  ISETP.GT.AND P4, PT, R0, 0x1c, PT ;  /* 0x0000001c0000780c */ /* 0x000fe40003f84270 */
[----:B-1----:R-:W-:Y:S01]  /*7bb0*/  LEA R4, P1, R48, R202, 0x1 ;  /* 0x000000ca30047211 */ /* 0x002fe200078208ff */
[C---:B------:R-:W-:Y:S01]  /*7bc0*/  IMAD.X R7, R203.reuse, 0x1, R227, P6 ;  /* 0x00000001cb077824 */ /* 0x040fe200030e06e3 */
[----:B------:R-:W-:Y:S02]  /*7bd0*/  SHF.R.S32.HI R227, RZ, 0x1f, R50 ;  /* 0x0000001fffe37819 */ /* 0x000fe40000011432 */
[C---:B------:R-:W-:Y:S01]  /*7be0*/  ISETP.GT.AND P3, PT, R0.reuse, 0x1d, PT ;  /* 0x0000001d0000780c */ /* 0x040fe20003f64270 */
[----:B------:R-:W-:Y:S01]  /*7bf0*/  IMAD.X R5, R203, 0x1, R228, P1 ;  /* 0x00000001cb057824 */ /* 0x000fe200008e06e4 */
[----:B------:R-:W-:-:S02]  /*7c00*/  ISETP.GT.AND P1, PT, R0, RZ, PT ;  /* 0x000000ff0000720c */ /* 0x000fc40003f24270 */
[C---:B----4-:R-:W-:Y:S02]  /*7c10*/  LEA R8, P6, R50.reuse, R202, 0x1 ;  /* 0x000000ca32087211 */ /* 0x050fe400078c08ff */
[----:B------:R-:W-:Y:S02]  /*7c20*/  SHF.L.U64.HI R227, R50, 0x1, R227 ;  /* 0x0000000132e37819 */ /* 0x000fe400000102e3 */
[----:B------:R-:W-:Y:S02]  /*7c30*/  PRMT R220, RZ, 0x7610, R220 ;  /* 0x00007610ffdc7816 */ /* 0x000fe400000000dc */
[----:B------:R-:W-:Y:S01]  /*7c40*/  ISETP.GT.AND P5, PT, R0, 0x1b, PT ;  /* 0x0000001b0000780c */ /* 0x000fe20003fa4270 */
[----:B------:R-:W-:Y:S01]  /*7c50*/  IMAD.X R9, R203, 0x1, R227, P6 ;  /* 0x00000001cb097824 */ /* 0x000fe200030e06e3 */
[----:B------:R-:W-:Y:S02]  /*7c60*/  PRMT R221, RZ, 0x7610, R221 ;  /* 0x00007610ffdd7816 */ /* 0x000fe400000000dd */
[----:B------:R-:W-:Y:S01]  /*7c70*/  SHF.R.S32.HI R227, RZ, 0x1f, R51 ;  /* 0x0000001fffe37819 */ /* 0x000fe20000011433 */
[----:B------:R0:W5:Y:S01]  /*7c80*/  @P4 LDG.E.U16 R220, desc[UR22][R6.64] ;  /* 0x0000001606dc4981 */ /* 0x000162000c1e1500 */
[----:B------:R-:W-:-:S02]  /*7c90*/  PRMT R223, RZ, 0x7610, R223 ;  /* 0x00007610ffdf7816 */ /* 0x000fc400000000df */
[C---:B------:R-:W-:Y:S01]  /*7ca0*/  SHF.L.U64.HI R227, R51.reuse, 0x1, R227 ;  /* 0x0000000133e37819 */ /* 0x040fe200000102e3 */
[----:B------:R1:W5:Y:S01]  /*7cb0*/  @P3 LDG.E.U16 R221, desc[UR22][R8.64] ;  /* 0x0000001608dd3981 */ /* 0x000362000c1e1500 */
[----:B------:R-:W-:Y:S02]  /*7cc0*/  PRMT R222, RZ, 0x7610, R222 ;  /* 0x00007610ffde7816 */ /* 0x000fe400000000de */
[----:B0-----:R-:W-:-:S04]  /*7cd0*/  LEA R6, P6, R51, R202, 0x1 ;  /* 0x000000ca33067211 */ /* 0x001fc800078c08ff */
[----:B------:R0:W5:Y:S01]  /*7ce0*/  @P5 LDG.E.U16 R222, desc[UR22][R4.64] ;  /* 0x0000001604de5981 */ /* 0x000162000c1e1500 */
[----:B-1----:R-:W-:Y:S02]  /*7cf0*/  @P1 IMAD.MOV.U32 R8, RZ, RZ, R202 ;  /* 0x000000ffff081224 */ /* 0x002fe400078e00ca */
[----:B------:R-:W-:Y:S02]  /*7d00*/  @P1 IMAD.MOV.U32 R9, RZ, RZ, R203 ;  /* 0x000000ffff091224 */ /* 0x000fe400078e00cb */
[----:B------:R-:W-:Y:S01]  /*7d10*/  IMAD.X R7, R203, 0x1, R227, P6 ;  /* 0x00000001cb077824 */ /* 0x000fe200030e06e3 */
[----:B------:R-:W-:Y:S02]  /*7d20*/  SHF.R.S32.HI R227, RZ, 0x1f, R53 ;  /* 0x0000001fffe37819 */ /* 0x000fe40000011435 */
[C---:B------:R-:W-:Y:S01]  /*7d30*/  ISETP.GT.AND P3, PT, R0.reuse, 0x1e, PT ;  /* 0x0000001e0000780c */ /* 0x040fe20003f64270 */
[----:B------:R1:W5:Y:S01]  /*7d40*/  @P1 LDG.E.U16 R223, desc[UR22][R8.64] ;  /* 0x0000001608df1981 */ /* 0x000362000c1e1500 */
[----:B------:R-:W-:-:S02]  /*7d50*/  ISETP.GT.AND P4, PT, R0, 0x1f, PT ;  /* 0x0000001f0000780c */ /* 0x000fc40003f84270 */
[----:B------:R-:W-:Y:S01]  /*7d60*/  ISETP.GT.AND P6, PT, R0, 0x1, PT ;  /* 0x000000010000780c */ /* 0x000fe20003fc4270 */
[----:B------:R-:W-:Y:S01]  /*7d70*/  USHF.L.U32 UR4, UR4, 0x1f, URZ ;  /* 0x0000001f04047899 */ /* 0x000fe200080006ff */
[CC--:B0-----:R-:W-:Y:S02]  /*7d80*/  LEA R4, P5, R53.reuse, R202.reuse, 0x1 ;  /* 0x000000ca35047211 */ /* 0x0c1fe400078a08ff */
[----:B------:R-:W-:Y:S02]  /*7d90*/  SHF.L.U64.HI R227, R53, 0x1, R227 ;  /* 0x0000000135e37819 */ /* 0x000fe400000102e3 */
[----:B-1----:R-:W-:Y:S02]  /*7da0*/  IADD3 R8, P1, PT, R3, R202, RZ ;  /* 0x000000ca03087210 */ /* 0x002fe40007f3e0ff */
[----:B------:R-:W-:Y:S01]  /*7db0*/  PRMT R226, RZ, 0x7610, R226 ;  /* 0x00007610ffe27816 */ /* 0x000fe200000000e2 */
[C---:B------:R-:W-:Y:S01]  /*7dc0*/  IMAD.X R5, R203.reuse, 0x1, R227, P5 ;  /* 0x00000001cb057824 */ /* 0x040fe200028e06e3 */
[----:B------:R-:W-:Y:S01]  /*7dd0*/  PRMT R224, RZ, 0x7610, R224 ;  /* 0x00007610ffe07816 */ /* 0x000fe200000000e0 */
[----:B------:R-:W-:Y:S01]  /*7de0*/  IMAD.X R9, R203, 0x1, R52, P1 ;  /* 0x00000001cb097824 */ /* 0x000fe200008e0634 */
[----:B------:R-:W-:Y:S01]  /*7df0*/  PRMT R225, RZ, 0x7610, R225 ;  /* 0x00007610ffe17816 */ /* 0x000fe200000000e1 */
[----:B------:R-:W-:Y:S01]  /*7e00*/  IMAD.U32 R227, RZ, RZ, UR4 ;  /* 0x00000004ffe37e24 */ /* 0x000fe2000f8e00ff */
[----:B------:R-:W5:Y:S04]  /*7e10*/  @P3 LDG.E.U16 R226, desc[UR22][R6.64] ;  /* 0x0000001606e23981 */ /* 0x000f68000c1e1500 */
[----:B------:R2:W5:Y:S04]  /*7e20*/  @P4 LDG.E.U16 R225, desc[UR22][R4.64] ;  /* 0x0000001604e14981 */ /* 0x000568000c1e1500 */
[----:B------:R0:W5:Y:S01]  /*7e30*/  @P6 LDG.E.U16 R224, desc[UR22][R8.64] ;  /* 0x0000001608e06981 */ /* 0x000162000c1e1500 */
[----:B------:R-:W1:Y:S01]  /*7e40*/  SYNCS.PHASECHK.TRANS64.TRYWAIT P1, [UR8], R227 ;  /* 0x000000e3ff0075a7 */ /* 0x000e620008021108 */
[----:B--2---:R-:W-:-:S02]  /*7e50*/  PRMT R5, R10, 0x5410, R12 ;  /* 0x000054100a057816 */ /* 0x004fc4000000000c */
[----:B---3--:R-:W-:Y:S01]  /*7e60*/  PRMT R6, R11, 0x5410, R14 ;  /* 0x000054100b067816 */ /* 0x008fe2000000000e */
[----:B01----:R-:W-:Y:S06]  /*7e70*/  @!P1 BRA `(.L_x_9) ;  /* 0x0000009800109947 */ /* 0x003fec0003800000 */
.L_x_17:
[----:B------:R0:W-:Y:S01]  /*7e80*/  STL [R1+0x8], R2 ;  /* 0x0000080201007387 */ /* 0x0001e20000100800 */
[----:B-----5:R-:W-:Y:S01]  /*7e90*/  PRMT R7, R13, 0x5410, R16 ;  /* 0x000054100d077816 */ /* 0x020fe20000000010 */
[----:B------:R-:W-:Y:S01]  /*7ea0*/  IMAD.WIDE R72, R35, 0x2, R72 ;  /* 0x0000000223487825 */ /* 0x000fe200078e0248 */
[----:B------:R-:W-:Y:S02]  /*7eb0*/  PRMT R8, R15, 0x5410, R18 ;  /* 0x000054100f087816 */ /* 0x000fe40000000012 */
[----:B------:R-:W-:Y:S01]  /*7ec0*/  PRMT R9, R17, 0x5410, R205 ;  /* 0x0000541011097816 */ /* 0x000fe200000000cd */
[----:B------:R-:W-:Y:S01]  /*7ed0*/  IMAD.WIDE R76, R35, 0x2, R76 ;  /* 0x00000002234c7825 */ /* 0x000fe200078e024c */
[----:B------:R-:W-:Y:S02]  /*7ee0*/  PRMT R10, R19, 0x5410, R207 ;  /* 0x00005410130a7816 */ /* 0x000fe400000000cf */
[----:B------:R-:W-:Y:S01]  /*7ef0*/  PRMT R11, R206, 0x5410, R209 ;  /* 0x00005410ce0b7816 */ /* 0x000fe200000000d1 */
[----:B0-----:R-:W0:Y:S01]  /*7f00*/  S2R R2, SR_TID.X ;  /* 0x0000000000027919 */ /* 0x001e220000002100 */
[----:B------:R-:W-:Y:S01]  /*7f10*/  PRMT R12, R208, 0x5410, R211 ;  /* 0x00005410d00c7816 */ /* 0x000fe200000000d3 */
[----:B------:R-:W-:Y:S01]  /*7f20*/  IMAD.WIDE R80, R35, 0x2, R80 ;  /* 0x0000000223507825 */ /* 0x000fe200078e0250 */
[----:B------:R-:W-:-:S02]  /*7f30*/  PRMT R13, R210, 0x5410, R213 ;  /* 0x00005410d20d7816 */ /* 0x000fc400000000d5 */
[----:B------:R-:W-:Y:S01]  /*7f40*/  PRMT R14, R212, 0x5410, R215 ;  /* 0x00005410d40e7816 */ /* 0x000fe200000000d7 */
[C---:B------:R-:W-:Y:S01]  /*7f50*/  IMAD.WIDE R84, R35.reuse, 0x2, R84 ;  /* 0x0000000223547825 */ /* 0x040fe200078e0254 */
[----:B------:R-:W-:Y:S02]  /*7f60*/  PRMT R15, R214, 0x5410, R216 ;  /* 0x00005410d60f7816 */ /* 0x000fe400000000d8 */
[----:B------:R-:W-:Y:S01]  /*7f70*/  PRMT R16, R218, 0x5410, R219 ;  /* 0x00005410da107816 */ /* 0x000fe200000000db */
[----:B------:R-:W-:Y:S01]  /*7f80*/  IMAD.WIDE R88, R35, 0x2, R88 ;  /* 0x0000000223587825 */ /* 0x000fe200078e0258 */
[----:B------:R-:W-:Y:S02]  /*7f90*/  PRMT R17, R217, 0x5410, R222 ;  /* 0x00005410d9117816 */ /* 0x000fe400000000de */
[----:B------:R-:W-:Y:S01]  /*7fa0*/  PRMT R18, R220, 0x5410, R221 ;  /* 0x00005410dc127816 */ /* 0x000fe200000000dd */
[----:B------:R-:W-:Y:S01]  /*7fb0*/  IMAD.WIDE R92, R35, 0x2, R92 ;  /* 0x00000002235c7825 */ /* 0x000fe200078e025c */
[----:B------:R-:W-:-:S02]  /*7fc0*/  PRMT R19, R226, 0x5410, R225 ;  /* 0x00005410e2137816 */ /* 0x000fc400000000e1 */
[----:B------:R-:W-:Y:S01]  /*7fd0*/  PRMT R4, R223, 0x5410, R224 ;  /* 0x00005410df047816 */ /* 0x000fe200000000e0 */
[----:B------:R-:W-:-:S03]  /*7fe0*/  IMAD.WIDE R96, R35, 0x2, R96 ;  /* 0x0000000223607825 */ /* 0x000fc600078e0260 */
[----:B------:R1:W-:Y:S01]  /*7ff0*/  STTM.x16 tmem[UR12+0x100], R4 ;  /* 0x00010004000079ed */ /* 0x0003e2000824000c */
[----:B------:R-:W2:Y:S01]  /*8000*/  FENCE.VIEW.ASYNC.T ;  /* 0x00000000000073c6 */ /* 0x000ea20000000200 */
[----:B------:R-:W-:-:S04]  /*8010*/  IMAD.WIDE R100, R35, 0x2, R100 ;  /* 0x0000000223647825 */ /* 0x000fc800078e0264 */
[----:B------:R-:W-:-:S04]  /*8020*/  IMAD.WIDE R104, R35, 0x2, R104 ;  /* 0x0000000223687825 */ /* 0x000fc800078e0268 */
[----:B------:R-:W-:Y:S01]  /*8030*/  IMAD.WIDE R108, R35, 0x2, R108 ;  /* 0x00000002236c7825 */ /* 0x000fe200078e026c */
[----:B0-----:R-:W-:-:S03]  /*8040*/  LOP3.LUT R2, R2, 0x1f, RZ, 0xc0, !PT ;  /* 0x0000001f02027812 */ /* 0x001fc600078ec0ff */
[C---:B------:R-:W-:Y:S01]  /*8050*/  IMAD.WIDE R112, R35.reuse, 0x2, R112 ;  /* 0x0000000223707825 */ /* 0x040fe200078e0270 */
[----:B------:R-:W-:Y:S02]  /*8060*/  ISETP.GE.AND P1, PT, R2, R0, PT ;  /* 0x000000000200720c */ /* 0x000fe40003f26270 */
[----:B------:R-:W-:Y:S01]  /*8070*/  PRMT R205, RZ, 0x7610, R205 ;  /* 0x00007610ffcd7816 */ /* 0x000fe200000000cd */
[C---:B------:R-:W-:Y:S01]  /*8080*/  IMAD.WIDE R116, R35.reuse, 0x2, R116 ;  /* 0x0000000223747825 */ /* 0x040fe200078e0274 */
[----:B------:R-:W-:Y:S01]  /*8090*/  PRMT R207, RZ, 0x7610, R207 ;  /* 0x00007610ffcf7816 */ /* 0x000fe200000000cf */
[----:B------:R0:W5:Y:S01]  /*80a0*/  LDL.LU R2, [R1+0x8] ;  /* 0x0000080001027983 */ /* 0x0001620000300800 */
[----:B------:R-:W-:Y:S01]  /*80b0*/  PRMT R209, RZ, 0x7610, R209 ;  /* 0x00007610ffd17816 */ /* 0x000fe200000000d1 */
[C---:B------:R-:W-:Y:S01]  /*80c0*/  IMAD.WIDE R120, R35.reuse, 0x2, R120 ;  /* 0x0000000223787825 */ /* 0x040fe200078e0278 */
[----:B------:R-:W-:Y:S02]  /*80d0*/  PRMT R211, RZ, 0x7610, R211 ;  /* 0x00007610ffd37816 */ /* 0x000fe400000000d3 */
[----:B------:R-:W-:Y:S01]  /*80e0*/  PRMT R213, RZ, 0x7610, R213 ;  /* 0x00007610ffd57816 */ /* 0x000fe200000000d5 */
[----:B------:R-:W-:Y:S01]  /*80f0*/  IMAD.WIDE R124, R35, 0x2, R124 ;  /* 0x00000002237c7825 */ /* 0x000fe200078e027c */
[----:B------:R-:W-:-:S02]  /*8100*/  PRMT R215, RZ, 0x7610, R215 ;  /* 0x00007610ffd77816 */ /* 0x000fc400000000d7 */
[----:B------:R-:W-:Y:S01]  /*8110*/  PRMT R217, RZ, 0x7610, R217 ;  /* 0x00007610ffd97816 */ /* 0x000fe200000000d9 */
[C---:B------:R-:W-:Y:S01]  /*8120*/  IMAD.WIDE R128, R35.reuse, 0x2, R128 ;  /* 0x0000000223807825 */ /* 0x040fe200078e0280 */
[----:B------:R-:W-:Y:S02]  /*8130*/  PRMT R219, RZ, 0x7610, R219 ;  /* 0x00007610ffdb7816 */ /* 0x000fe400000000db */
[----:B------:R-:W-:Y:S01]  /*8140*/  PRMT R221, RZ, 0x7610, R221 ;  /* 0x00007610ffdd7816 */ /* 0x000fe200000000dd */
[C---:B------:R-:W-:Y:S01]  /*8150*/  IMAD.WIDE R132, R35.reuse, 0x2, R132 ;  /* 0x0000000223847825 */ /* 0x040fe200078e0284 */
[----:B--2---:R-:W-:Y:S01]  /*8160*/  BAR.SYNC.DEFER_BLOCKING 0x0 ;  /* 0x0000000000007b1d */ /* 0x004fe20000010000 */
[----:B------:R-:W-:Y:S02]  /*8170*/  PRMT R223, RZ, 0x7610, R223 ;  /* 0x00007610ffdf7816 */ /* 0x000fe400000000df */
[----:B-1----:R-:W-:Y:S01]  /*8180*/  PRMT R4, RZ, 0x7610, R4 ;  /* 0x00007610ff047816 */ /* 0x002fe20000000004 */
[----:B------:R-:W-:Y:S01]  /*8190*/  IMAD.WIDE R136, R35, 0x2, R136 ;  /* 0x0000000223887825 */ /* 0x000fe200078e0288 */
[----:B------:R-:W-:-:S02]  /*81a0*/  PRMT R6, RZ, 0x7610, R6 ;  /* 0x00007610ff067816 */ /* 0x000fc40000000006 */
[----:B------:R-:W-:Y:S01]  /*81b0*/  PRMT R8, RZ, 0x7610, R8 ;  /* 0x00007610ff087816 */ /* 0x000fe20000000008 */
[C---:B------:R-:W-:Y:S01]  /*81c0*/  IMAD.WIDE R140, R35.reuse, 0x2, R140 ;  /* 0x00000002238c7825 */ /* 0x040fe200078e028c */
[----:B------:R-:W-:Y:S02]  /*81d0*/  PRMT R10, RZ, 0x7610, R10 ;  /* 0x00007610ff0a7816 */ /* 0x000fe4000000000a */
        /* <DEDUP_REMOVED lines=11> */
[----:B------:R-:W-:Y:S01]  /*8290*/  PRMT R231, RZ, 0x7610, R231 ;  /* 0x00007610ffe77816 */ /* 0x000fe200000000e7 */
[----:B------:R-:W2:Y:S01]  /*82a0*/  @!P1 LDG.E.U16 R211, desc[UR22][R152.64] ;  /* 0x0000001698d39981 */ /* 0x000ea2000c1e1500 */
[----:B------:R-:W-:Y:S01]  /*82b0*/  PRMT R232, RZ, 0x7610, R232 ;  /* 0x00007610ffe87816 */ /* 0x000fe200000000e8 */
[C---:B------:R-:W-:Y:S01]  /*82c0*/  IMAD.WIDE R160, R35.reuse, 0x2, R160 ;  /* 0x0000000223a07825 */ /* 0x040fe200078e02a0 */
[----:B------:R-:W-:Y:S01]  /*82d0*/  PRMT R233, RZ, 0x7610, R233 ;  /* 0x00007610ffe97816 */ /* 0x000fe200000000e9 */
[----:B------:R-:W3:Y:S01]  /*82e0*/  @!P1 LDG.E.U16 R209, desc[UR22][R156.64] ;  /* 0x000000169cd19981 */ /* 0x000ee2000c1e1500 */
[----:B------:R-:W-:Y:S01]  /*82f0*/  PRMT R234, RZ, 0x7610, R234 ;  /* 0x00007610ffea7816 */ /* 0x000fe200000000ea */
[C---:B------:R-:W-:Y:S01]  /*8300*/  IMAD.WIDE R164, R35.reuse, 0x2, R164 ;  /* 0x0000000223a47825 */ /* 0x040fe200078e02a4 */
[----:B------:R-:W-:Y:S01]  /*8310*/  PRMT R235, RZ, 0x7610, R235 ;  /* 0x00007610ffeb7816 */ /* 0x000fe200000000eb */
[----:B------:R-:W4:Y:S01]  /*8320*/  @!P1 LDG.E.U16 R207, desc[UR22][R160.64] ;  /* 0x00000016a0cf9981 */ /* 0x000f22000c1e1500 */
        /* <DEDUP_REMOVED lines=75> */
[----:B------:R-:W4:Y:S02]  /*87e0*/  @!P1 LDG.E.U16 R231, desc[UR22][R112.64] ;  /* 0x0000001670e79981 */ /* 0x000f24000c1e1500 */
[----:B------:R-:W-:-:S02]  /*87f0*/  IMAD.WIDE R118, R35, 0x2, R118 ;  /* 0x0000000223767825 */ /* 0x000fc400078e0276 */
[----:B------:R-:W4:Y:S02]  /*8800*/  @!P1 LDG.E.U16 R232, desc[UR22][R108.64] ;  /* 0x000000166ce89981 */ /* 0x000f24000c1e1500 */
[C---:B------:R-:W-:Y:S02]  /*8810*/  IMAD.WIDE R122, R35.reuse, 0x2, R122 ;  /* 0x00000002237a7825 */ /* 0x040fe400078e027a */
[----:B------:R-:W4:Y:S02]  /*8820*/  @!P1 LDG.E.U16 R233, desc[UR22][R104.64] ;  /* 0x0000001668e99981 */ /* 0x000f24000c1e1500 */
[C---:B------:R-:W-:Y:S02]  /*8830*/  IMAD.WIDE R126, R35.reuse, 0x2, R126 ;  /* 0x00000002237e7825 */ /* 0x040fe400078e027e */
        /* <DEDUP_REMOVED lines=35> */
[----:B------:R-:W-:Y:S02]  /*8a70*/  IMAD.WIDE R70, R35, 0x2, R70 ;  /* 0x0000000223467825 */ /* 0x000fe400078e0246 */
[----:B------:R-:W4:Y:S04]  /*8a80*/  @!P1 LDG.E.U16 R5, desc[UR22][R194.64] ;  /* 0x00000016c2059981 */ /* 0x000f28000c1e1500 */
        /* <DEDUP_REMOVED lines=20> */
[----:B------:R-:W4:Y:S01]  /*8bd0*/  @!P1 LDG.E.U16 R252, desc[UR22][R70.64] ;  /* 0x0000001646fc9981 */ /* 0x000f22000c1e1500 */
[----:B------:R-:W-:Y:S01]  /*8be0*/  BAR.SYNC.DEFER_BLOCKING 0x0 ;  /* 0x0000000000007b1d */ /* 0x000fe20000010000 */
[----:B------:R-:W-:-:S04]  /*8bf0*/  ULEA UR8, UR21, UR11, 0x3 ;  /* 0x0000000b15087291 */ /* 0x000fc8000f8e18ff */
[----:B------:R-:W-:Y:S01]  /*8c00*/  UIADD3 UR8, UPT, UPT, UR8, 0x8000, URZ ;  /* 0x0000800008087890 */ /* 0x000fe2000fffe0ff */
[----:B--2---:R0:W-:Y:S04]  /*8c10*/  STS.U16 [R33+UR11+0x5600], R211 ;  /* 0x005600d321007988 */ /* 0x0041e8000800040b */
[----:B---3--:R0:W-:Y:S04]  /*8c20*/  STS.U16 [R33+UR11+0x5400], R209 ;  /* 0x005400d121007988 */ /* 0x0081e8000800040b */
[----:B----4-:R0:W-:Y:S04]  /*8c30*/  STS.U16 [R33+UR11+0x5200], R207 ;  /* 0x005200cf21007988 */ /* 0x0101e8000800040b */
        /* <DEDUP_REMOVED lines=62> */
[----:B-1----:R-:W1:Y:S02]  /*9020*/  FENCE.VIEW.ASYNC.S ;  /* 0x00000000000073c6 */ /* 0x002e640000000000 */
[----:B-1----:R-:W-:Y:S06]  /*9030*/  BAR.SYNC.DEFER_BLOCKING 0x0 ;  /* 0x0000000000007b1d */ /* 0x002fec0000010000 */
[----:B------:R-:W-:Y:S05]  /*9040*/  @P0 BRA `(.L_x_10) ;  /* 0x0000000000340947 */ /* 0x000fea0003800000 */
[----:B------:R-:W-:Y:S01]  /*9050*/  UIADD3 UR24, UPT, UPT, UR10, 0x108, URZ ;  /* 0x000001080a187890 */ /* 0x000fe2000fffe0ff */
[----:B------:R-:W-:Y:S01]  /*9060*/  UMOV UR16, UR6 ;  /* 0x0000000600107c82 */ /* 0x000fe20008000000 */
[----:B------:R-:W-:Y:S01]  /*9070*/  UMOV UR17, 0x80004020 ;  /* 0x8000402000117882 */ /* 0x000fe20000000000 */
[----:B------:R-:W-:Y:S01]  /*9080*/  UMOV UR18, 0x0 ;  /* 0x0000000000127882 */ /* 0x000fe20000000000 */
[----:B------:R-:W-:Y:S01]  /*9090*/  UMOV UR19, 0x8400490 ;  /* 0x0840049000137882 */ /* 0x000fe20000000000 */
[----:B------:R-:W-:Y:S01]  /*90a0*/  UMOV UR9, URZ ;  /* 0x000000ff00097c82 */ /* 0x000fe20008000000 */
[----:B------:R-:W-:Y:S01]  /*90b0*/  UMOV UR26, 0x0 ;  /* 0x00000000001a7882 */ /* 0x000fe20000000000 */
[----:B------:R-:W-:Y:S01]  /*90c0*/  UMOV UR27, 0x8400490 ;  /* 0x08400490001b7882 */ /* 0x000fe20000000000 */
[----:B------:R1:W-:Y:S01]  /*90d0*/  UTCHMMA tmem[UR13], gdesc[UR16], tmem[UR10], tmem[UR18], idesc[UR19], UPT ;  /* 0x00ff12100d0079ea */ /* 0x0003e2000b80000a */
[----:B------:R-:W-:Y:S01]  /*90e0*/  UMOV UR4, UR8 ;  /* 0x0000000800047c82 */ /* 0x000fe20008000000 */
[----:B------:R1:W-:Y:S01]  /*90f0*/  UTCHMMA tmem[UR24], gdesc[UR14], tmem[UR10], tmem[UR26], idesc[UR27], UPT ;  /* 0x00ff1a0e180079ea */ /* 0x0003e2000b80000a */
[----:B------:R1:W-:Y:S01]  /*9100*/  UTCBAR [UR4], URZ ;  /* 0x000000ff040073e9 */ /* 0x0003e200080000ff */
[----:B------:R-:W-:-:S02]  /*9110*/  NOP ;  /* 0x0000000000007918 */ /* 0x000fc40000000000 */
.L_x_10:
[----:B------:R-:W-:Y:S01]  /*9120*/  UIADD3 UR21, UPT, UPT, UR21, 0x1, URZ ;  /* 0x0000000115157890 */ /* 0x000fe2000fffe0ff */
[----:B0-----:R-:W-:Y:S01]  /*9130*/  IMAD.MOV.U32 R4, RZ, RZ, R202 ;  /* 0x000000ffff047224 */ /* 0x001fe200078e00ca */
[----:B------:R-:W-:Y:S01]  /*9140*/  UIADD3 UR20, UPT, UPT, UR20, -0x1, URZ ;  /* 0xffffffff14147890 */ /* 0x000fe2000fffe0ff */
[----:B------:R-:W-:Y:S01]  /*9150*/  IMAD.MOV.U32 R5, RZ, RZ, R203 ;  /* 0x000000ffff057224 */ /* 0x000fe200078e00cb */
[----:B------:R-:W-:Y:S01]  /*9160*/  UISETP.GT.AND UP1, UPT, UR21, 0x1, UPT ;  /* 0x000000011500788c */ /* 0x000fe2000bf24270 */
[----:B------:R-:W-:Y:S02]  /*9170*/  VIADD R0, R0, 0xffffffe0 ;  /* 0xffffffe000007836 */ /* 0x000fe40000000000 */
[----:B------:R-:W-:Y:S01]  /*9180*/  IMAD.WIDE R4, R32, 0x2, R4 ;  /* 0x0000000220047825 */ /* 0x000fe200078e0204 */
[----:B-1----:R-:W-:Y:S02]  /*9190*/  USEL UR4, URZ, 0x1, !UP1 ;  /* 0x00000001ff047887 */ /* 0x002fe4000c800000 */
[----:B------:R-:W-:Y:S01]  /*91a0*/  USEL UR21, UR21, URZ, !UP1 ;  /* 0x000000ff15157287 */ /* 0x000fe2000c800000 */
[----:B------:R-:W-:Y:S01]  /*91b0*/  IMAD.MOV.U32 R202, RZ, RZ, R4 ;  /* 0x000000ffffca7224 */ /* 0x000fe200078e0004 */
[----:B------:R-:W-:Y:S01]  /*91c0*/  UISETP.NE.U32.AND UP1, UPT, UR20, URZ, UPT ;  /* 0x000000ff1400728c */ /* 0x000fe2000bf25070 */
[----:B------:R-:W-:Y:S01]  /*91d0*/  IMAD.MOV.U32 R203, RZ, RZ, R5 ;  /* 0x000000ffffcb7224 */ /* 0x000fe200078e0005 */
[----:B------:R-:W-:-:S03]  /*91e0*/  ULOP3.LUT UR9, UR5, UR4, URZ, 0x3c, !UPT ;  /* 0x0000000405097292 */ /* 0x000fc6000f8e3cff */
[----:B------:R-:W-:-:S04]  /*91f0*/  UMOV UR4, UR5 ;  /* 0x0000000500047c82 */ /* 0x000fc80008000000 */
[----:B------:R-:W-:Y:S01]  /*9200*/  UMOV UR5, UR9 ;  /* 0x0000000900057c82 */ /* 0x000fe20008000000 */
[----:B------:R-:W-:Y:S05]  /*9210*/  BRA.U UP1, `(.L_x_11) ;  /* 0xffffffe101387547 */ /* 0x000fea000b83ffff */
.L_x_8:
[----:B------:R-:W2:Y:S01]  /*9220*/  LDL.LU R5, [R1+0x4] ;  /* 0x0000040001057983 */ /* 0x000ea20000300800 */
[----:B------:R-:W0:Y:S03]  /*9230*/  LDCU.128 UR16, c[0x0][0x390] ;  /* 0x00007200ff1077ac */ /* 0x000e260008000c00 */
[----:B------:R-:W0:Y:S01]  /*9240*/  LDL.LU R4, [R1] ;  /* 0x0000000001047983 */ /* 0x000e220000300800 */
[----:B------:R-:W1:Y:S01]  /*9250*/  LDCU UR7, c[0x0][0x39c] ;  /* 0x00007380ff0777ac */ /* 0x000e620008000800 */
[----:B-----5:R-:W-:Y:S01]  /*9260*/  VIADD R0, R2, 0x1 ;  /* 0x0000000102007836 */ /* 0x020fe20000000000 */
[----:B------:R-:W3:Y:S01]  /*9270*/  LDCU UR6, c[0x0][0x3b4] ;  /* 0x00007680ff0677ac */ /* 0x000ee20008000800 */
[----:B------:R-:W4:Y:S01]  /*9280*/  LDCU UR5, c[0x0][0x3b8] ;  /* 0x00007700ff0577ac */ /* 0x000f220008000800 */
[----:B------:R-:W0:Y:S01]  /*9290*/  LDCU UR9, c[0x0][0x39c] ;  /* 0x00007380ff0977ac */ /* 0x000e220008000800 */
[----:B------:R-:W0:Y:S01]  /*92a0*/  LDCU UR13, c[0x0][0x39c] ;  /* 0x00007380ff0d77ac */ /* 0x000e220008000800 */
[----:B------:R-:W0:Y:S01]  /*92b0*/  LDCU UR14, c[0x0][0x39c] ;  /* 0x00007380ff0e77ac */ /* 0x000e220008000800 */
[----:B--2---:R-:W-:-:S02]  /*92c0*/  ISETP.GE.AND P1, PT, R5, 0x20, PT ;  /* 0x000000200500780c */ /* 0x004fc40003f26270 */
[C---:B0-----:R-:W-:Y:S01]  /*92d0*/  ISETP.GE.AND P0, PT, R4.reuse, UR18, PT ;  /* 0x0000001204007c0c */ /* 0x041fe2000bf06270 */
[----:B---3--:R-:W-:-:S03]  /*92e0*/  IMAD R3, R4, UR6, RZ ;  /* 0x0000000604037c24 */ /* 0x008fc6000f8e02ff */
[----:B-1----:R-:W-:Y:S01]  /*92f0*/  ISETP.LT.AND P3, PT, R0, UR7, !P0 ;  /* 0x0000000700007c0c */ /* 0x002fe2000c761270 */
[----:B------:R-:W-:-:S06]  /*9300*/  VIADD R0, R2, 0x2 ;  /* 0x0000000202007836 */ /* 0x000fcc0000000000 */
[----:B----4-:R-:W-:Y:S06]  /*9310*/  @!P1 BRA `(.L_x_12) ;  /* 0x0000000000109947 */ /* 0x010fec0003800000 */
[----:B------:R-:W-:-:S06]  /*9320*/  USHF.L.U32 UR4, UR4, 0x1f, URZ ;  /* 0x0000001f04047899 */ /* 0x000fcc00080006ff */
[----:B------:R-:W-:-:S04]  /*9330*/  IMAD.U32 R4, RZ, RZ, UR4 ;  /* 0x00000004ff047e24 */ /* 0x000fc8000f8e00ff */
[----:B------:R-:W0:Y:S02]  /*9340*/  SYNCS.PHASECHK.TRANS64.TRYWAIT P1, [UR8], R4 ;  /* 0x00000004ff0075a7 */ /* 0x000e240008021108 */
[----:B0-----:R-:W-:Y:S05]  /*9350*/  @!P1 BRA `(.L_x_13) ;  /* 0x0000008000e49947 */ /* 0x001fea0003800000 */
.L_x_12:
[----:B------:R-:W-:Y:S01]  /*9360*/  BAR.SYNC.DEFER_BLOCKING 0x0 ;  /* 0x0000000000007b1d */ /* 0x000fe20000010000 */
[----:B------:R-:W-:Y:S01]  /*9370*/  IMAD R4, R2, UR5, RZ ;  /* 0x0000000502047c24 */ /* 0x000fe2000f8e02ff */
[----:B------:R-:W-:Y:S01]  /*9380*/  ISETP.LT.AND P1, PT, R0, UR9, !P0 ;  /* 0x0000000900007c0c */ /* 0x000fe2000c721270 */
[----:B------:R-:W-:Y:S01]  /*9390*/  VIADD R6, R2, 0x3 ;  /* 0x0000000302067836 */ /* 0x000fe20000000000 */
[C---:B------:R-:W-:Y:S01]  /*93a0*/  LEA R0, P5, R3.reuse, UR16, 0x1 ;  /* 0x0000001003007c11 */ /* 0x040fe2000f8a08ff */
[----:B------:R-:W-:Y:S01]  /*93b0*/  VIADD R5, R4, UR5 ;  /* 0x0000000504057c36 */ /* 0x000fe20008000000 */
[----:B------:R-:W0:Y:S01]  /*93c0*/  LDCU UR4, c[0x0][0x39c] ;  /* 0x00007380ff0477ac */ /* 0x000e220008000800 */
[C---:B------:R-:W-:Y:S01]  /*93d0*/  VIADD R7, R2.reuse, 0x4 ;  /* 0x0000000402077836 */ /* 0x040fe20000000000 */
[----:B------:R-:W-:Y:S01]  /*93e0*/  LEA.HI.X.SX32 R3, R3, UR17, 0x1, P5 ;  /* 0x0000001103037c11 */ /* 0x000fe2000a8f0eff */
[----:B------:R-:W-:Y:S01]  /*93f0*/  VIADD R250, R2, 0x6 ;  /* 0x0000000602fa7836 */ /* 0x000fe20000000000 */
[----:B------:R-:W-:Y:S01]  /*9400*/  ISETP.LT.AND P4, PT, R6, UR13, !P0 ;  /* 0x0000000d06007c0c */ /* 0x000fe2000c781270 */
[C---:B------:R-:W-:Y:S01]  /*9410*/  VIADD R6, R5.reuse, UR5 ;  /* 0x0000000505067c36 */ /* 0x040fe20008000000 */
[-C--:B------:R-:W-:Y:S01]  /*9420*/  LEA R138, P5, R4, R0.reuse, 0x1 ;  /* 0x00000000048a7211 */ /* 0x080fe200078a08ff */
[----:B------:R-:W1:Y:S01]  /*9430*/  LDCU UR6, c[0x0][0x39c] ;  /* 0x00007380ff0677ac */ /* 0x000e620008000800 */
[----:B------:R-:W-:-:S02]  /*9440*/  LEA R136, P6, R5, R0, 0x1 ;  /* 0x0000000005887211 */ /* 0x000fc400078c08ff */
[-C--:B------:R-:W-:Y:S01]  /*9450*/  LEA.HI.X.SX32 R139, R4, R3.reuse, 0x1, P5 ;  /* 0x00000003048b7211 */ /* 0x080fe200028f0eff */
[----:B------:R-:W-:Y:S01]  /*9460*/  VIADD R4, R6, UR5 ;  /* 0x0000000506047c36 */ /* 0x000fe20008000000 */
[-C--:B------:R-:W-:Y:S01]  /*9470*/  LEA.HI.X.SX32 R137, R5, R3.reuse, 0x1, P6 ;  /* 0x0000000305897211 */ /* 0x080fe200030f0eff */
[----:B------:R-:W2:Y:S01]  /*9480*/  LDCU UR7, c[0x0][0x39c] ;  /* 0x00007380ff0777ac */ /* 0x000ea20008000800 */
[----:B------:R-:W-:Y:S01]  /*9490*/  ISETP.LT.AND P5, PT, R7, UR14, !P0 ;  /* 0x0000000e07007c0c */ /* 0x000fe2000c7a1270 */
[----:B------:R-:W-:Y:S01]  /*94a0*/  VIADD R5, R4, UR5 ;  /* 0x0000000504057c36 */ /* 0x000fe20008000000 */
[----:B------:R-:W-:Y:S01]  /*94b0*/  LEA R134, P6, R6, R0, 0x1 ;  /* 0x0000000006867211 */ /* 0x000fe200078c08ff */
[----:B------:R-:W-:Y:S01]  /*94c0*/  VIADD R7, R2, 0x5 ;  /* 0x0000000502077836 */ /* 0x000fe20000000000 */
[----:B------:R-:W3:Y:S02]  /*94d0*/  @!P2 SYNCS.CCTL.IV [UR11+0x8000] ;  /* 0x00800000ff00a9b1 */ /* 0x000ee4000800000b */
[----:B---3--:R-:W-:Y:S01]  /*94e0*/  BAR.SYNC.DEFER_BLOCKING 0x0 ;  /* 0x0000000000007b1d */ /* 0x008fe20000010000 */
[----:B------:R-:W-:-:S02]  /*94f0*/  LEA.HI.X.SX32 R135, R6, R3, 0x1, P6 ;  /* 0x0000000306877211 */ /* 0x000fc400030f0eff */
[----:B0-----:R-:W-:-:S03]  /*9500*/  ISETP.LT.AND P6, PT, R7, UR4, !P0 ;  /* 0x0000000407007c0c */ /* 0x001fc6000c7c1270 */
[----:B------:R-:W0:Y:S01]  /*9510*/  LDCU UR4, c[0x0][0x39c] ;  /* 0x00007380ff0477ac */ /* 0x000e220008000800 */
[----:B------:R-:W3:Y:S01]  /*9520*/  LDTM.x64 R68, tmem[UR12] ;  /* 0x0000000c004479ee */ /* 0x000ee20008340000 */
[----:B------:R-:W4:Y:S01]  /*9530*/  LDCU UR8, c[0x0][0x39c] ;  /* 0x00007380ff0877ac */ /* 0x000f220008000800 */
[----:B------:R-:W5:Y:S01]  /*9540*/  @!P2 SYNCS.CCTL.IV [UR11+0x8008] ;  /* 0x00800800ff00a9b1 */ /* 0x000f62000800000b */
[----:B------:R-:W-:-:S04]  /*9550*/  LEA R132, P2, R4, R0, 0x1 ;  /* 0x0000000004847211 */ /* 0x000fc800078408ff */
[-C--:B------:R-:W-:Y:S01]  /*9560*/  LEA.HI.X.SX32 R133, R4, R3.reuse, 0x1, P2 ;  /* 0x0000000304857211 */ /* 0x080fe200010f0eff */
[----:B------:R-:W-:Y:S01]  /*9570*/  VIADD R4, R5, UR5 ;  /* 0x0000000505047c36 */ /* 0x000fe20008000000 */
[----:B---3--:R-:W-:Y:S02]  /*9580*/  F2FP.BF16.F32.PACK_AB R246, R131, R130 ;  /* 0x0000008283f6723e */ /* 0x008fe400000010ff */
[----:B------:R-:W-:Y:S02]  /*9590*/  LEA R130, P2, R5, R0, 0x1 ;  /* 0x0000000005827211 */ /* 0x000fe400078408ff */
[----:B------:R-:W-:Y:S02]  /*95a0*/  F2FP.BF16.F32.PACK_AB R242, R127, R126 ;  /* 0x0000007e7ff2723e */ /* 0x000fe400000010ff */
[----:B------:R-:W-:Y:S01]  /*95b0*/  LEA.HI.X.SX32 R131, R5, R3, 0x1, P2 ;  /* 0x0000000305837211 */ /* 0x000fe200010f0eff */
[C---:B------:R-:W-:Y:S01]  /*95c0*/  VIADD R5, R4.reuse, UR5 ;  /* 0x0000000504057c36 */ /* 0x040fe20008000000 */
[----:B------:R-:W-:-:S02]  /*95d0*/  LEA R126, P2, R4, R0, 0x1 ;  /* 0x00000000047e7211 */ /* 0x000fc400078408ff */
[----:B------:R-:W-:Y:S02]  /*95e0*/  F2FP.BF16.F32.PACK_AB R238, R123, R122 ;  /* 0x0000007a7bee723e */ /* 0x000fe400000010ff */
[-C--:B------:R-:W-:Y:S01]  /*95f0*/  LEA.HI.X.SX32 R127, R4, R3.reuse, 0x1, P2 ;  /* 0x00000003047f7211 */ /* 0x080fe200010f0eff */
[C---:B------:R-:W-:Y:S01]  /*9600*/  VIADD R4, R5.reuse, UR5 ;  /* 0x0000000505047c36 */ /* 0x040fe20008000000 */
        /* <DEDUP_REMOVED lines=30> */
[----:B------:R-:W-:Y:S01]  /*97f0*/  F2FP.BF16.F32.PACK_AB R208, R91, R90 ;  /* 0x0000005a5bd0723e */ /* 0x000fe200000010ff */
[C---:B------:R-:W-:Y:S01]  /*9800*/  VIADD R90, R5.reuse, UR5 ;  /* 0x00000005055a7c36 */ /* 0x040fe20008000000 */
[-C--:B------:R-:W-:Y:S02]  /*9810*/  LEA.HI.X.SX32 R97, R4, R3.reuse, 0x1, P2 ;  /* 0x0000000304617211 */ /* 0x080fe400010f0eff */
[----:B------:R-:W-:Y:S02]  /*9820*/  LEA R100, P2, R5, R0, 0x1 ;  /* 0x0000000005647211 */ /* 0x000fe400078408ff */
[----:B------:R-:W-:Y:S02]  /*9830*/  F2FP.BF16.F32.PACK_AB R224, R109, R108 ;  /* 0x0000006c6de0723e */ /* 0x000fe400000010ff */
[----:B------:R-:W-:Y:S01]  /*9840*/  F2FP.BF16.F32.PACK_AB R202, R87, R86 ;  /* 0x0000005657ca723e */ /* 0x000fe200000010ff */
[----:B------:R-:W-:Y:S01]  /*9850*/  VIADD R86, R90, UR5 ;  /* 0x000000055a567c36 */ /* 0x000fe20008000000 */
[----:B------:R-:W-:-:S02]  /*9860*/  LEA.HI.X.SX32 R101, R5, R3, 0x1, P2 ;  /* 0x0000000305657211 */ /* 0x000fc400010f0eff */
[----:B------:R-:W-:Y:S01]  /*9870*/  LEA R108, P2, R90, R0, 0x1 ;  /* 0x000000005a6c7211 */ /* 0x000fe200078408ff */
[----:B------:R-:W3:Y:S01]  /*9880*/  LDTM.x64 R4, tmem[UR12+0x40] ;  /* 0x0000400c000479ee */ /* 0x000ee20008340000 */
[----:B------:R-:W-:Y:S02]  /*9890*/  F2FP.BF16.F32.PACK_AB R228, R113, R112 ;  /* 0x0000007071e4723e */ /* 0x000fe400000010ff */
[----:B------:R-:W-:Y:S01]  /*98a0*/  F2FP.BF16.F32.PACK_AB R200, R85, R84 ;  /* 0x0000005455c8723e */ /* 0x000fe200000010ff */
[----:B------:R-:W-:Y:S01]  /*98b0*/  VIADD R84, R86, UR5 ;  /* 0x0000000556547c36 */ /* 0x000fe20008000000 */
[----:B------:R-:W-:Y:S02]  /*98c0*/  LEA.HI.X.SX32 R109, R90, R3, 0x1, P2 ;  /* 0x000000035a6d7211 */ /* 0x000fe400010f0eff */
[----:B------:R-:W-:Y:S02]  /*98d0*/  LEA R112, P2, R86, R0, 0x1 ;  /* 0x0000000056707211 */ /* 0x000fe400078408ff */
[----:B------:R-:W-:-:S02]  /*98e0*/  F2FP.BF16.F32.PACK_AB R232, R117, R116 ;  /* 0x0000007475e8723e */ /* 0x000fc400000010ff */
[----:B------:R-:W-:Y:S01]  /*98f0*/  F2FP.BF16.F32.PACK_AB R196, R81, R80 ;  /* 0x0000005051c4723e */ /* 0x000fe200000010ff */
[----:B------:R-:W-:Y:S01]  /*9900*/  VIADD R80, R84, UR5 ;  /* 0x0000000554507c36 */ /* 0x000fe20008000000 */
[-C--:B------:R-:W-:Y:S02]  /*9910*/  LEA.HI.X.SX32 R113, R86, R3.reuse, 0x1, P2 ;  /* 0x0000000356717211 */ /* 0x080fe400010f0eff */
[----:B------:R-:W-:Y:S02]  /*9920*/  LEA R116, P2, R84, R0, 0x1 ;  /* 0x0000000054747211 */ /* 0x000fe400078408ff */
[----:B------:R-:W-:Y:S02]  /*9930*/  F2FP.BF16.F32.PACK_AB R240, R125, R124 ;  /* 0x0000007c7df0723e */ /* 0x000fe400000010ff */
[----:B------:R-:W-:Y:S01]  /*9940*/  F2FP.BF16.F32.PACK_AB R192, R77, R76 ;  /* 0x0000004c4dc0723e */ /* 0x000fe200000010ff */
[----:B------:R-:W-:Y:S01]  /*9950*/  VIADD R76, R80, UR5 ;  /* 0x00000005504c7c36 */ /* 0x000fe20008000000 */
[----:B------:R-:W-:-:S02]  /*9960*/  LEA.HI.X.SX32 R117, R84, R3, 0x1, P2 ;  /* 0x0000000354757211 */ /* 0x000fc400010f0eff */
[----:B------:R-:W-:Y:S02]  /*9970*/  LEA R124, P2, R80, R0, 0x1 ;  /* 0x00000000507c7211 */ /* 0x000fe400078408ff */
        /* <DEDUP_REMOVED lines=11> */
[----:B---3--:R-:W-:Y:S01]  /*9a30*/  F2FP.BF16.F32.PACK_AB R121, R65, R64 ;  /* 0x000000404179723e */ /* 0x008fe200000010ff */
[----:B------:R-:W-:Y:S01]  /*9a40*/  VIADD R64, R68, UR5 ;  /* 0x0000000544407c36 */ /* 0x000fe20008000000 */
[----:B------:R-:W-:-:S02]  /*9a50*/  LEA.HI.X.SX32 R143, R72, R3, 0x1, P2 ;  /* 0x00000003488f7211 */ /* 0x000fc400010f0eff */
[----:B------:R-:W-:Y:S02]  /*9a60*/  LEA R144, P2, R68, R0, 0x1 ;  /* 0x0000000044907211 */ /* 0x000fe400078408ff */
[----:B------:R-:W-:Y:S01]  /*9a70*/  F2FP.BF16.F32.PACK_AB R141, R61, R60 ;  /* 0x0000003c3d8d723e */ /* 0x000fe200000010ff */
[----:B------:R-:W-:Y:S01]  /*9a80*/  VIADD R60, R64, UR5 ;  /* 0x00000005403c7c36 */ /* 0x000fe20008000000 */
[-C--:B------:R-:W-:Y:S02]  /*9a90*/  LEA.HI.X.SX32 R145, R68, R3.reuse, 0x1, P2 ;  /* 0x0000000344917211 */ /* 0x080fe400010f0eff */
[----:B------:R-:W-:Y:S02]  /*9aa0*/  LEA R148, P2, R64, R0, 0x1 ;  /* 0x0000000040947211 */ /* 0x000fe400078408ff */
[----:B------:R-:W-:Y:S01]  /*9ab0*/  F2FP.BF16.F32.PACK_AB R147, R57, R56 ;  /* 0x000000383993723e */ /* 0x000fe200000010ff */
        /* <DEDUP_REMOVED lines=37> */
[----:B------:R-:W-:Y:S02]  /*9d10*/  LEA.HI.X.SX32 R175, R28, R3, 0x1, P2 ;  /* 0x000000031caf7211 */ /* 0x000fe400010f0eff */
[----:B------:R-:W-:Y:S02]  /*9d20*/  LEA R176, P2, R24, R0, 0x1 ;  /* 0x0000000018b07211 */ /* 0x000fe400078408ff */
[----:B------:R-:W-:Y:S02]  /*9d30*/  F2FP.BF16.F32.PACK_AB R212, R95, R94 ;  /* 0x0000005e5fd4723e */ /* 0x000fe400000010ff */
[----:B------:R-:W-:-:S02]  /*9d40*/  F2FP.BF16.F32.PACK_AB R210, R93, R92 ;  /* 0x0000005c5dd2723e */ /* 0x000fc400000010ff */
[----:B------:R-:W-:Y:S02]  /*9d50*/  F2FP.BF16.F32.PACK_AB R204, R89, R88 ;  /* 0x0000005859cc723e */ /* 0x000fe400000010ff */
[----:B------:R-:W-:Y:S02]  /*9d60*/  F2FP.BF16.F32.PACK_AB R198, R83, R82 ;  /* 0x0000005253c6723e */ /* 0x000fe400000010ff */
[----:B------:R-:W-:Y:S02]  /*9d70*/  F2FP.BF16.F32.PACK_AB R194, R79, R78 ;  /* 0x0000004e4fc2723e */ /* 0x000fe400000010ff */
[----:B------:R-:W-:Y:S02]  /*9d80*/  F2FP.BF16.F32.PACK_AB R190, R75, R74 ;  /* 0x0000004a4bbe723e */ /* 0x000fe400000010ff */
        /* <DEDUP_REMOVED lines=10> */
[----:B------:R-:W-:Y:S01]  /*9e30*/  F2FP.BF16.F32.PACK_AB R201, R19, R18 ;  /* 0x0000001213c9723e */ /* 0x000fe200000010ff */
[----:B------:R-:W3:Y:S01]  /*9e40*/  LDTM.x64 R32, tmem[UR12+0x80] ;  /* 0x0000800c002079ee */ /* 0x000ee20008340000 */
[-C--:B------:R-:W-:Y:S01]  /*9e50*/  LEA.HI.X.SX32 R177, R24, R3.reuse, 0x1, P2 ;  /* 0x0000000318b17211 */ /* 0x080fe200010f0eff */
[C---:B------:R-:W-:Y:S01]  /*9e60*/  VIADD R18, R22.reuse, UR5 ;  /* 0x0000000516127c36 */ /* 0x040fe20008000000 */
[----:B------:R-:W-:Y:S02]  /*9e70*/  LEA R180, P2, R22, R0, 0x1 ;  /* 0x0000000016b47211 */ /* 0x000fe400078408ff */
[----:B------:R-:W-:Y:S01]  /*9e80*/  PRMT R251, R105, 0x7610, R251 ;  /* 0x0000761069fb7816 */ /* 0x000fe200000000fb */
[----:B------:R-:W-:Y:S01]  /*9e90*/  VIADD R206, R18, UR5 ;  /* 0x0000000512ce7c36 */ /* 0x000fe20008000000 */
[----:B------:R-:W-:-:S02]  /*9ea0*/  LEA.HI.X.SX32 R181, R22, R3, 0x1, P2 ;  /* 0x0000000316b57211 */ /* 0x000fc400010f0eff */
[C---:B------:R-:W-:Y:S02]  /*9eb0*/  LEA R182, P2, R18.reuse, R0, 0x1 ;  /* 0x0000000012b67211 */ /* 0x040fe400078408ff */
[----:B------:R-:W-:Y:S02]  /*9ec0*/  F2FP.BF16.F32.PACK_AB R189, R31, R30 ;  /* 0x0000001e1fbd723e */ /* 0x000fe400000010ff */
[-C--:B------:R-:W-:Y:S02]  /*9ed0*/  LEA.HI.X.SX32 R183, R18, R3.reuse, 0x1, P2 ;  /* 0x0000000312b77211 */ /* 0x080fe400010f0eff */
[C---:B------:R-:W-:Y:S02]  /*9ee0*/  LEA R186, P2, R206.reuse, R0, 0x1 ;  /* 0x00000000ceba7211 */ /* 0x040fe400078408ff */
[----:B------:R-:W-:Y:S02]  /*9ef0*/  F2FP.BF16.F32.PACK_AB R193, R27, R26 ;  /* 0x0000001a1bc1723e */ /* 0x000fe400000010ff */
[C---:B------:R-:W-:Y:S01]  /*9f00*/  LEA.HI.X.SX32 R187, R206.reuse, R3, 0x1, P2 ;  /* 0x00000003cebb7211 */ /* 0x040fe200010f0eff */
[----:B------:R-:W-:Y:S01]  /*9f10*/  VIADD R206, R206, UR5 ;  /* 0x00000005cece7c36 */ /* 0x000fe20008000000 */
[----:B------:R-:W-:-:S02]  /*9f20*/  ISETP.LT.AND P2, PT, R2, UR19, !P0 ;  /* 0x0000001302007c0c */ /* 0x000fc4000c741270 */
[----:B------:R-:W-:Y:S02]  /*9f30*/  F2FP.BF16.F32.PACK_AB R199, R21, R20 ;  /* 0x0000001415c7723e */ /* 0x000fe400000010ff */
[----:B---3--:R-:W-:Y:S02]  /*9f40*/  F2FP.BF16.F32.PACK_AB R68, R69, R68 ;  /* 0x000000444544723e */ /* 0x008fe400000010ff */
        /* <DEDUP_REMOVED lines=25> */
[----:B------:R-:W3:Y:S01]  /*a0e0*/  LDTM.x64 R4, tmem[UR12+0xc0] ;  /* 0x0000c00c000479ee */ /* 0x000ee20008340000 */
[----:B------:R-:W-:Y:S01]  /*a0f0*/  NOP ;  /* 0x0000000000007918 */ /* 0x000fe20000000000 */
[----:B------:R1:W-:Y:S01]  /*a100*/  @P2 STG.E.U16 desc[UR22][R138.64], R251 ;  /* 0x000000fb8a002986 */ /* 0x0003e2000c101516 */
[----:B0-----:R-:W-:Y:S01]  /*a110*/  ISETP.LT.AND P2, PT, R250, UR4, !P0 ;  /* 0x00000004fa007c0c */ /* 0x001fe2000c741270 */
[----:B------:R-:W0:Y:S01]  /*a120*/  LDCU UR4, c[0x0][0x39c] ;  /* 0x00007380ff0477ac */ /* 0x000e220008000800 */
[----:B------:R-:W-:-:S02]  /*a130*/  F2FP.BF16.F32.PACK_AB R73, R73, R72 ;  /* 0x000000484949723e */ /* 0x000fc400000010ff */
[----:B------:R-:W-:Y:S01]  /*a140*/  F2FP.BF16.F32.PACK_AB R74, R75, R74 ;  /* 0x0000004a4b4a723e */ /* 0x000fe200000010ff */
[C---:B------:R-:W-:Y:S01]  /*a150*/  VIADD R75, R2.reuse, 0xaf ;  /* 0x000000af024b7836 */ /* 0x040fe20000000000 */
[----:B------:R-:W-:Y:S02]  /*a160*/  F2FP.BF16.F32.PACK_AB R76, R77, R76 ;  /* 0x0000004c4d4c723e */ /* 0x000fe400000010ff */
[----:B------:R-:W-:Y:S02]  /*a170*/  F2FP.BF16.F32.PACK_AB R78, R79, R78 ;  /* 0x0000004e4f4e723e */ /* 0x000fe400000010ff */
[----:B------:R-:W-:Y:S02]  /*a180*/  F2FP.BF16.F32.PACK_AB R80, R81, R80 ;  /* 0x000000505150723e */ /* 0x000fe400000010ff */
[----:B-1----:R-:W-:Y:S01]  /*a190*/  PRMT R139, R105, 0x7632, R139 ;  /* 0x00007632698b7816 */ /* 0x002fe2000000008b */
[----:B------:R-:W-:Y:S01]  /*a1a0*/  VIADD R105, R2, 0x7 ;  /* 0x0000000702697836 */ /* 0x000fe20000000000 */
[----:B------:R-:W-:-:S02]  /*a1b0*/  F2FP.BF16.F32.PACK_AB R82, R83, R82 ;  /* 0x000000525352723e */ /* 0x000fc400000010ff */
[----:B------:R-:W-:Y:S01]  /*a1c0*/  F2FP.BF16.F32.PACK_AB R84, R85, R84 ;  /* 0x000000545554723e */ /* 0x000fe200000010ff */
[----:B------:R1:W-:Y:S01]  /*a1d0*/  @P3 STG.E.U16 desc[UR22][R136.64], R139 ;  /* 0x0000008b88003986 */ /* 0x0003e2000c101516 */
[----:B------:R-:W-:Y:S02]  /*a1e0*/  F2FP.BF16.F32.PACK_AB R86, R87, R86 ;  /* 0x000000565756723e */ /* 0x000fe400000010ff */
[----:B0-----:R-:W-:Y:S01]  /*a1f0*/  ISETP.LT.AND P3, PT, R105, UR4, !P0 ;  /* 0x0000000469007c0c */ /* 0x001fe2000c761270 */
[----:B------:R-:W0:Y:S01]  /*a200*/  LDCU UR4, c[0x0][0x39c] ;  /* 0x00007380ff0477ac */ /* 0x000e220008000800 */
[----:B------:R-:W-:Y:S01]  /*a210*/  VIADD R105, R2, 0x8 ;  /* 0x0000000802697836 */ /* 0x000fe20000000000 */
[----:B------:R-:W-:Y:S02]  /*a220*/  F2FP.BF16.F32.PACK_AB R88, R89, R88 ;  /* 0x000000585958723e */ /* 0x000fe400000010ff */
[----:B------:R-:W-:Y:S02]  /*a230*/  F2FP.BF16.F32.PACK_AB R90, R91, R90 ;  /* 0x0000005a5b5a723e */ /* 0x000fe400000010ff */
[----:B------:R-:W-:-:S02]  /*a240*/  F2FP.BF16.F32.PACK_AB R92, R93, R92 ;  /* 0x0000005c5d5c723e */ /* 0x000fc400000010ff */
[C---:B-1----:R-:W-:Y:S02]  /*a250*/  PRMT R137, R104.reuse, 0x7610, R137 ;  /* 0x0000761068897816 */ /* 0x042fe40000000089 */
[----:B------:R-:W-:Y:S02]  /*a260*/  F2FP.BF16.F32.PACK_AB R94, R95, R94 ;  /* 0x0000005e5f5e723e */ /* 0x000fe400000010ff */
[----:B---3--:R-:W-:Y:S01]  /*a270*/  F2FP.BF16.F32.PACK_AB R7, R7, R6 ;  /* 0x000000060707723e */ /* 0x008fe200000010ff */
[----:B------:R-:W-:Y:S01]  /*a280*/  @P1 STG.E.U16 desc[UR22][R134.64], R137 ;  /* 0x0000008986001986 */ /* 0x000fe2000c101516 */
[----:B------:R-:W-:Y:S02]  /*a290*/  F2FP.BF16.F32.PACK_AB R11, R11, R10 ;  /* 0x0000000a0b0b723e */ /* 0x000fe400000010ff */
[----:B------:R-:W-:Y:S02]  /*a2a0*/  F2FP.BF16.F32.PACK_AB R12, R13, R12 ;  /* 0x0000000c0d0c723e */ /* 0x000fe400000010ff */
[----:B0-----:R-:W-:Y:S01]  /*a2b0*/  ISETP.LT.AND P1, PT, R105, UR4, !P0 ;  /* 0x0000000469007c0c */ /* 0x001fe2000c721270 */
[----:B------:R-:W0:Y:S01]  /*a2c0*/  LDCU UR4, c[0x0][0x39c] ;  /* 0x00007380ff0477ac */ /* 0x000e220008000800 */
[----:B------:R-:W-:Y:S01]  /*a2d0*/  PRMT R105, R104, 0x7632, R105 ;  /* 0x0000763268697816 */ /* 0x000fe20000000069 */
[----:B------:R-:W-:Y:S01]  /*a2e0*/  VIADD R104, R2, 0x9 ;  /* 0x0000000902687836 */ /* 0x000fe20000000000 */
[----:B------:R-:W-:-:S02]  /*a2f0*/  PRMT R13, R12, 0x7632, R13 ;  /* 0x000076320c0d7816 */ /* 0x000fc4000000000d */
[----:B------:R-:W-:Y:S01]  /*a300*/  F2FP.BF16.F32.PACK_AB R14, R15, R14 ;  /* 0x0000000e0f0e723e */ /* 0x000fe200000010ff */
[----:B------:R-:W-:Y:S01]  /*a310*/  @P4 STG.E.U16 desc[UR22][R132.64], R105 ;  /* 0x0000006984004986 */ /* 0x000fe2000c101516 */
[----:B------:R-:W-:Y:S01]  /*a320*/  F2FP.BF16.F32.PACK_AB R16, R17, R16 ;  /* 0x000000101110723e */ /* 0x000fe200000010ff */
[----:B------:R-:W-:Y:S01]  /*a330*/  VIADD R17, R2, 0xfe ;  /* 0x000000fe02117836 */ /* 0x000fe20000000000 */
[----:B------:R-:W-:Y:S01]  /*a340*/  F2FP.BF16.F32.PACK_AB R18, R19, R18 ;  /* 0x000000121312723e */ /* 0x000fe200000010ff */
[----:B------:R1:W-:Y:S01]  /*a350*/  @P5 STG.E.U16 desc[UR22][R130.64], R188 ;  /* 0x000000bc82005986 */ /* 0x0003e2000c101516 */
[----:B------:R-:W-:Y:S02]  /*a360*/  F2FP.BF16.F32.PACK_AB R20, R21, R20 ;  /* 0x000000141514723e */ /* 0x000fe400000010ff */
[----:B------:R-:W-:Y:S02]  /*a370*/  F2FP.BF16.F32.PACK_AB R22, R23, R22 ;  /* 0x000000161716723e */ /* 0x000fe400000010ff */
[----:B------:R-:W-:-:S02]  /*a380*/  F2FP.BF16.F32.PACK_AB R24, R25, R24 ;  /* 0x000000181918723e */ /* 0x000fc400000010ff */
[----:B------:R-:W-:Y:S02]  /*a390*/  F2FP.BF16.F32.PACK_AB R26, R27, R26 ;  /* 0x0000001a1b1a723e */ /* 0x000fe400000010ff */
[----:B0-----:R-:W-:Y:S01]  /*a3a0*/  ISETP.LT.AND P4, PT, R104, UR4, !P0 ;  /* 0x0000000468007c0c */ /* 0x001fe2000c781270 */
[----:B------:R-:W0:Y:S01]  /*a3b0*/  LDCU UR4, c[0x0][0x39c] ;  /* 0x00007380ff0477ac */ /* 0x000e220008000800 */
[----:B------:R-:W-:Y:S01]  /*a3c0*/  VIADD R104, R2, 0xa ;  /* 0x0000000a02687836 */ /* 0x000fe20000000000 */
[----:B-1----:R-:W-:Y:S02]  /*a3d0*/  PRMT R131, R188, 0x7632, R131 ;  /* 0x00007632bc837816 */ /* 0x002fe40000000083 */
[----:B------:R-:W-:Y:S02]  /*a3e0*/  PRMT R105, R190, 0x7632, R105 ;  /* 0x00007632be697816 */ /* 0x000fe40000000069 */
[----:B------:R-:W-:Y:S01]  /*a3f0*/  F2FP.BF16.F32.PACK_AB R28, R29, R28 ;  /* 0x0000001c1d1c723e */ /* 0x000fe200000010ff */
[----:B------:R-:W-:Y:S01]  /*a400*/  @P6 STG.E.U16 desc[UR22][R126.64], R131 ;  /* 0x000000837e006986 */ /* 0x000fe2000c101516 */
[----:B------:R-:W-:-:S02]  /*a410*/  F2FP.BF16.F32.PACK_AB R30, R31, R30 ;  /* 0x0000001e1f1e723e */ /* 0x000fc400000010ff */
[----:B------:R-:W-:Y:S01]  /*a420*/  F2FP.BF16.F32.PACK_AB R32, R33, R32 ;  /* 0x000000202120723e */ /* 0x000fe200000010ff */
[----:B------:R-:W-:Y:S01]  /*a430*/  @P2 STG.E.U16 desc[UR22][R122.64], R190 ;  /* 0x000000be7a002986 */ /* 0x000fe2000c101516 */
[----:B------:R-:W-:Y:S02]  /*a440*/  F2FP.BF16.F32.PACK_AB R34, R35, R34 ;  /* 0x000000222322723e */ /* 0x000fe400000010ff */
[----:B------:R-:W-:Y:S01]  /*a450*/  F2FP.BF16.F32.PACK_AB R36, R37, R36 ;  /* 0x000000242524723e */ /* 0x000fe200000010ff */
[----:B------:R1:W-:Y:S01]  /*a460*/  @P3 STG.E.U16 desc[UR22][R118.64], R105 ;  /* 0x0000006976003986 */ /* 0x0003e2000c101516 */
[----:B------:R-:W-:Y:S02]  /*a470*/  F2FP.BF16.F32.PACK_AB R38, R39, R38 ;  /* 0x000000262726723e */ /* 0x000fe400000010ff */
[----:B0-----:R-:W-:Y:S01]  /*a480*/  ISETP.LT.AND P5, PT, R104, UR4, !P0 ;  /* 0x0000000468007c0c */ /* 0x001fe2000c7a1270 */
[----:B------:R-:W0:Y:S01]  /*a490*/  LDCU UR4, c[0x0][0x39c] ;  /* 0x00007380ff0477ac */ /* 0x000e220008000800 */
[----:B------:R-:W-:Y:S01]  /*a4a0*/  VIADD R104, R2, 0xb ;  /* 0x0000000b02687836 */ /* 0x000fe20000000000 */
[----:B------:R3:W-:Y:S01]  /*a4b0*/  @P1 STG.E.U16 desc[UR22][R114.64], R192 ;  /* 0x000000c072001986 */ /* 0x0007e2000c101516 */
[----:B------:R-:W-:-:S02]  /*a4c0*/  F2FP.BF16.F32.PACK_AB R40, R41, R40 ;  /* 0x000000282928723e */ /* 0x000fc400000010ff */
[----:B------:R-:W-:Y:S02]  /*a4d0*/  F2FP.BF16.F32.PACK_AB R42, R43, R42 ;  /* 0x0000002a2b2a723e */ /* 0x000fe400000010ff */
[----:B------:R-:W-:Y:S02]  /*a4e0*/  F2FP.BF16.F32.PACK_AB R44, R45, R44 ;  /* 0x0000002c2d2c723e */ /* 0x000fe400000010ff */
[----:B-1----:R-:W-:Y:S02]  /*a4f0*/  PRMT R105, R194, 0x7632, R105 ;  /* 0x00007632c2697816 */ /* 0x002fe40000000069 */
[----:B------:R-:W-:Y:S02]  /*a500*/  F2FP.BF16.F32.PACK_AB R46, R47, R46 ;  /* 0x0000002e2f2e723e */ /* 0x000fe400000010ff */
[----:B------:R-:W-:Y:S02]  /*a510*/  F2FP.BF16.F32.PACK_AB R48, R49, R48 ;  /* 0x000000303130723e */ /* 0x000fe400000010ff */
[----:B---3--:R-:W-:-:S02]  /*a520*/  PRMT R115, R192, 0x7632, R115 ;  /* 0x00007632c0737816 */ /* 0x008fc40000000073 */
[----:B------:R-:W-:Y:S02]  /*a530*/  F2FP.BF16.F32.PACK_AB R50, R51, R50 ;  /* 0x000000323332723e */ /* 0x000fe400000010ff */
[----:B0-----:R-:W-:Y:S01]  /*a540*/  ISETP.LT.AND P6, PT, R104, UR4, !P0 ;  /* 0x0000000468007c0c */ /* 0x001fe2000c7c1270 */
[----:B------:R-:W0:Y:S01]  /*a550*/  LDCU UR4, c[0x0][0x39c] ;  /* 0x00007380ff0477ac */ /* 0x000e220008000800 */
[----:B------:R-:W-:Y:S01]  /*a560*/  VIADD R104, R2, 0xc ;  /* 0x0000000c02687836 */ /* 0x000fe20000000000 */
[----:B------:R-:W-:Y:S01]  /*a570*/  @P4 STG.E.U16 desc[UR22][R110.64], R115 ;  /* 0x000000736e004986 */ /* 0x000fe2000c101516 */
[----:B------:R-:W-:Y:S02]  /*a580*/  F2FP.BF16.F32.PACK_AB R52, R53, R52 ;  /* 0x000000343534723e */ /* 0x000fe400000010ff */
[----:B------:R-:W-:Y:S01]  /*a590*/  F2FP.BF16.F32.PACK_AB R54, R55, R54 ;  /* 0x000000363736723e */ /* 0x000fe200000010ff */
[----:B------:R-:W-:Y:S01]  /*a5a0*/  @P5 STG.E.U16 desc[UR22][R106.64], R194 ;  /* 0x000000c26a005986 */ /* 0x000fe2000c101516 */
[----:B------:R-:W-:-:S02]  /*a5b0*/  F2FP.BF16.F32.PACK_AB R56, R57, R56 ;  /* 0x000000383938723e */ /* 0x000fc400000010ff */
[----:B------:R-:W-:Y:S02]  /*a5c0*/  F2FP.BF16.F32.PACK_AB R58, R59, R58 ;  /* 0x0000003a3b3a723e */ /* 0x000fe400000010ff */
[----:B------:R-:W-:Y:S01]  /*a5d0*/  F2FP.BF16.F32.PACK_AB R60, R61, R60 ;  /* 0x0000003c3d3c723e */ /* 0x000fe200000010ff */
[----:B------:R1:W-:Y:S01]  /*a5e0*/  @P6 STG.E.U16 desc[UR22][R102.64], R105 ;  /* 0x0000006966006986 */ /* 0x0003e2000c101516 */
[----:B------:R-:W-:Y:S02]  /*a5f0*/  F2FP.BF16.F32.PACK_AB R62, R63, R62 ;  /* 0x0000003e3f3e723e */ /* 0x000fe400000010ff */
[----:B------:R-:W-:Y:S02]  /*a600*/  F2FP.BF16.F32.PACK_AB R64, R65, R64 ;  /* 0x000000404140723e */ /* 0x000fe400000010ff */
[----:B------:R-:W-:Y:S02]  /*a610*/  F2FP.BF16.F32.PACK_AB R66, R67, R66 ;  /* 0x000000424342723e */ /* 0x000fe400000010ff */
[----:B0-----:R-:W-:Y:S01]  /*a620*/  ISETP.LT.AND P2, PT, R104, UR4, !P0 ;  /* 0x0000000468007c0c */ /* 0x001fe2000c741270 */
[----:B------:R-:W0:Y:S01]  /*a630*/  LDCU UR4, c[0x0][0x39c] ;  /* 0x00007380ff0477ac */ /* 0x000e220008000800 */
[----:B------:R-:W-:-:S02]  /*a640*/  VIADD R104, R2, 0xd ;  /* 0x0000000d02687836 */ /* 0x000fc40000000000 */
[C---:B-1----:R-:W-:Y:S01]  /*a650*/  VIADD R102, R2.reuse, 0x14 ;  /* 0x0000001402667836 */ /* 0x042fe20000000000 */
[----:B------:R-:W-:Y:S01]  /*a660*/  PRMT R105, R69, 0x7610, R105 ;  /* 0x0000761045697816 */ /* 0x000fe20000000069 */
[----:B------:R-:W-:-:S07]  /*a670*/  VIADD R103, R2, 0x2a ;  /* 0x0000002a02677836 */ /* 0x000fce0000000000 */
[----:B------:R1:W-:Y:S01]  /*a680*/  @P2 STG.E.U16 desc[UR22][R98.64], R196 ;  /* 0x000000c462002986 */ /* 0x0003e2000c101516 */
[----:B0-----:R-:W-:Y:S01]  /*a690*/  ISETP.LT.AND P3, PT, R104, UR4, !P0 ;  /* 0x0000000468007c0c */ /* 0x001fe2000c761270 */
[----:B------:R-:W0:Y:S01]  /*a6a0*/  LDCU UR4, c[0x0][0x39c] ;  /* 0x00007380ff0477ac */ /* 0x000e220008000800 */
[----:B------:R-:W-:Y:S01]  /*a6b0*/  VIADD R104, R2, 0xe ;  /* 0x0000000e02687836 */ /* 0x000fe20000000000 */
[----:B-1----:R-:W-:Y:S01]  /*a6c0*/  PRMT R99, R196, 0x7632, R99 ;  /* 0x00007632c4637816 */ /* 0x002fe20000000063 */
[----:B------:R-:W-:-:S09]  /*a6d0*/  VIADD R98, R2, 0x15 ;  /* 0x0000001502627836 */ /* 0x000fd20000000000 */
[----:B------:R1:W-:Y:S01]  /*a6e0*/  @P3 STG.E.U16 desc[UR22][R96.64], R99 ;  /* 0x0000006360003986 */ /* 0x0003e2000c101516 */
[----:B0-----:R-:W-:Y:S01]  /*a6f0*/  ISETP.LT.AND P1, PT, R104, UR4, !P0 ;  /* 0x0000000468007c0c */ /* 0x001fe2000c721270 */
[----:B------:R-:W0:Y:S01]  /*a700*/  LDCU UR4, c[0x0][0x39c] ;  /* 0x00007380ff0477ac */ /* 0x000e220008000800 */
[----:B------:R-:W-:Y:S01]  /*a710*/  VIADD R104, R2, 0xf ;  /* 0x0000000f02687836 */ /* 0x000fe20000000000 */
[----:B-1----:R-:W-:Y:S01]  /*a720*/  PRMT R97, R198, 0x7632, R97 ;  /* 0x00007632c6617816 */ /* 0x002fe20000000061 */
[----:B------:R-:W-:Y:S01]  /*a730*/  VIADD R96, R2, 0x16 ;  /* 0x0000001602607836 */ /* 0x000fe20000000000 */
[----:B------:R-:W-:-:S08]  /*a740*/  PRMT R99, R216, 0x7632, R99 ;  /* 0x00007632d8637816 */ /* 0x000fd00000000063 */
[----:B------:R1:W-:Y:S01]  /*a750*/  @P1 STG.E.U16 desc[UR22][R100.64], R198 ;  /* 0x000000c664001986 */ /* 0x0003e2000c101516 */
[----:B0-----:R-:W-:Y:S01]  /*a760*/  ISETP.LT.AND P4, PT, R104, UR4, !P0 ;  /* 0x0000000468007c0c */ /* 0x001fe2000c781270 */
[----:B------:R-:W0:Y:S01]  /*a770*/  LDCU UR4, c[0x0][0x39c] ;  /* 0x00007380ff0477ac */ /* 0x000e220008000800 */
[----:B------:R-:W-:Y:S01]  /*a780*/  VIADD R104, R2, 0x10 ;  /* 0x0000001002687836 */ /* 0x000fe20000000000 */
[----:B-1----:R-:W-:-:S10]  /*a790*/  PRMT R100, R217, 0x7632, R100 ;  /* 0x00007632d9647816 */ /* 0x002fd40000000064 */
[----:B------:R1:W-:Y:S01]  /*a7a0*/  @P4 STG.E.U16 desc[UR22][R108.64], R97 ;  /* 0x000000616c004986 */ /* 0x0003e2000c101516 */
[----:B0-----:R-:W-:Y:S01]  /*a7b0*/  ISETP.LT.AND P5, PT, R104, UR4, !P0 ;  /* 0x0000000468007c0c */ /* 0x001fe2000c7a1270 */
[----:B------:R-:W0:Y:S01]  /*a7c0*/  LDCU UR4, c[0x0][0x39c] ;  /* 0x00007380ff0477ac */ /* 0x000e220008000800 */
[----:B------:R-:W-:Y:S01]  /*a7d0*/  VIADD R104, R2, 0x11 ;  /* 0x0000001102687836 */ /* 0x000fe20000000000 */
[----:B-1----:R-:W-:-:S10]  /*a7e0*/  PRMT R97, R202, 0x7632, R97 ;  /* 0x00007632ca617816 */ /* 0x002fd40000000061 */
[----:B------:R-:W-:Y:S01]  /*a7f0*/  @P5 STG.E.U16 desc[UR22][R112.64], R200 ;  /* 0x000000c870005986 */ /* 0x000fe2000c101516 */
[----:B0-----:R-:W-:Y:S01]  /*a800*/  ISETP.LT.AND P6, PT, R104, UR4, !P0 ;  /* 0x0000000468007c0c */ /* 0x001fe2000c7c1270 */
[----:B------:R-:W0:Y:S01]  /*a810*/  LDCU UR4, c[0x0][0x39c] ;  /* 0x00007380ff0477ac */ /* 0x000e220008000800 */
[----:B------:R-:W-:-:S05]  /*a820*/  VIADD R104, R2, 0x12 ;  /* 0x0000001202687836 */ /* 0x000fca0000000000 */
[----:B0-----:R-:W-:Y:S01]  /*a830*/  ISETP.LT.AND P2, PT, R104, UR4, !P0 ;  /* 0x0000000468007c0c */ /* 0x001fe2000c741270 */
[----:B------:R-:W0:Y:S01]  /*a840*/  LDCU UR4, c[0x0][0x39c] ;  /* 0x00007380ff0477ac */ /* 0x000e220008000800 */
[----:B------:R-:W-:-:S05]  /*a850*/  VIADD R104, R2, 0x13 ;  /* 0x0000001302687836 */ /* 0x000fca0000000000 */
[----:B0-----:R-:W-:Y:S01]  /*a860*/  ISETP.LT.AND P3, PT, R104, UR4, !P0 ;  /* 0x0000000468007c0c */ /* 0x001fe2000c761270 */
[----:B------:R-:W0:Y:S01]  /*a870*/  LDCU UR4, c[0x0][0x39c] ;  /* 0x00007380ff0477ac */ /* 0x000e220008000800 */
[----:B------:R-:W-:Y:S01]  /*a880*/  VIADD R104, R2, 0x2b ;  /* 0x0000002b02687836 */ /* 0x000fe20000000000 */
[----:B0-----:R-:W-:Y:S01]  /*a890*/  ISETP.LT.AND P1, PT, R102, UR4, !P0 ;  /* 0x0000000466007c0c */ /* 0x001fe2000c721270 */
[----:B------:R-:W0:Y:S02]  /*a8a0*/  LDCU UR4, c[0x0][0x39c] ;  /* 0x00007380ff0477ac */ /* 0x000e240008000800 */
[----:B0-----:R-:W-:Y:S01]  /*a8b0*/  ISETP.LT.AND P4, PT, R98, UR4, !P0 ;  /* 0x0000000462007c0c */ /* 0x001fe2000c781270 */
[----:B------:R-:W0:Y:S01]  /*a8c0*/  LDCU UR4, c[0x0][0x39c] ;  /* 0x00007380ff0477ac */ /* 0x000e220008000800 */
[----:B------:R-:W-:-:S05]  /*a8d0*/  PRMT R98, R200, 0x7632, R98 ;  /* 0x00007632c8627816 */ /* 0x000fca0000000062 */
[----:B------:R1:W-:Y:S04]  /*a8e0*/  @P6 STG.E.U16 desc[UR22][R116.64], R98 ;  /* 0x0000006274006986 */ /* 0x0003e8000c101516 */
[----:B------:R-:W-:Y:S04]  /*a8f0*/  @P2 STG.E.U16 desc[UR22][R124.64], R202 ;  /* 0x000000ca7c002986 */ /* 0x000fe8000c101516 */
[----:B------:R3:W-:Y:S01]  /*a900*/  @P3 STG.E.U16 desc[UR22][R128.64], R97 ;  /* 0x0000006180003986 */ /* 0x0007e2000c101516 */
[----:B0-----:R-:W-:Y:S01]  /*a910*/  ISETP.LT.AND P5, PT, R96, UR4, !P0 ;  /* 0x0000000460007c0c */ /* 0x001fe2000c7a1270 */
[----:B------:R-:W0:Y:S01]  /*a920*/  LDCU UR4, c[0x0][0x39c] ;  /* 0x00007380ff0477ac */ /* 0x000e220008000800 */
[----:B------:R-:W-:Y:S01]  /*a930*/  VIADD R96, R2, 0x17 ;  /* 0x0000001702607836 */ /* 0x000fe20000000000 */
[----:B------:R-:W-:Y:S01]  /*a940*/  @P1 STG.E.U16 desc[UR22][R142.64], R204 ;  /* 0x000000cc8e001986 */ /* 0x000fe2000c101516 */
[----:B-1----:R-:W-:-:S02]  /*a950*/  PRMT R98, R204, 0x7632, R98 ;  /* 0x00007632cc627816 */ /* 0x002fc40000000062 */
[----:B---3--:R-:W-:-:S03]  /*a960*/  PRMT R97, R208, 0x7632, R97 ;  /* 0x00007632d0617816 */ /* 0x008fc60000000061 */
[----:B------:R1:W-:Y:S04]  /*a970*/  @P4 STG.E.U16 desc[UR22][R144.64], R98 ;  /* 0x0000006290004986 */ /* 0x0003e8000c101516 */
[----:B------:R-:W-:Y:S01]  /*a980*/  @P5 STG.E.U16 desc[UR22][R148.64], R208 ;  /* 0x000000d094005986 */ /* 0x000fe2000c101516 */
        /* <DEDUP_REMOVED lines=12> */
[----:B------:R-:W-:-:S11]  /*aa50*/  VIADD R96, R2, 0x1a ;  /* 0x0000001a02607836 */ /* 0x000fd60000000000 */
        /* <DEDUP_REMOVED lines=12> */
[C---:B------:R-:W-:Y:S02]  /*ab20*/  VIADD R96, R2.reuse, 0x1d ;  /* 0x0000001d02607836 */ /* 0x040fe40000000000 */
[----:B-1----:R-:W-:-:S09]  /*ab30*/  VIADD R97, R2, 0x26 ;  /* 0x0000002602617836 */ /* 0x002fd20000000000 */
        /* <DEDUP_REMOVED lines=16> */
[----:B------:R-:W-:Y:S02]  /*ac40*/  VIADD R96, R2, 0x21 ;  /* 0x0000002102607836 */ /* 0x000fe40000000000 */
[----:B-1----:R-:W-:-:S04]  /*ac50*/  VIADD R99, R206, UR5 ;  /* 0x00000005ce637c36 */ /* 0x002fc80008000000 */
[----:B------:R-:W-:-:S05]  /*ac60*/  VIADD R101, R99, UR5 ;  /* 0x0000000563657c36 */ /* 0x000fca0008000000 */
[----:B------:R-:W-:Y:S01]  /*ac70*/  @P1 STG.E.U16 desc[UR22][R176.64], R217 ;  /* 0x000000d9b0001986 */ /* 0x000fe2000c101516 */
[----:B--2---:R-:W-:Y:S01]  /*ac80*/  ISETP.LT.AND P1, PT, R97, UR7, !P0 ;  /* 0x0000000761007c0c */ /* 0x004fe2000c721270 */
[----:B------:R-:W1:Y:S01]  /*ac90*/  LDCU UR7, c[0x0][0x39c] ;  /* 0x00007380ff0777ac */ /* 0x000e620008000800 */
[----:B------:R-:W-:Y:S01]  /*aca0*/  PRMT R97, R218, 0x7632, R97 ;  /* 0x00007632da617816 */ /* 0x000fe20000000061 */
[----:B------:R-:W-:Y:S01]  /*acb0*/  VIADD R102, R101, UR5 ;  /* 0x0000000565667c36 */ /* 0x000fe20008000000 */
[----:B0-----:R-:W-:Y:S01]  /*acc0*/  ISETP.LT.AND P4, PT, R96, UR4, !P0 ;  /* 0x0000000460007c0c */ /* 0x001fe2000c781270 */
[----:B------:R-:W0:Y:S01]  /*acd0*/  LDCU UR4, c[0x0][0x39c] ;  /* 0x00007380ff0477ac */ /* 0x000e220008000800 */
[----:B------:R-:W-:-:S11]  /*ace0*/  VIADD R96, R2, 0x22 ;  /* 0x0000002202607836 */ /* 0x000fd60000000000 */
[----:B------:R2:W-:Y:S01]  /*acf0*/  @P4 STG.E.U16 desc[UR22][R180.64], R100 ;  /* 0x00000064b4004986 */ /* 0x0005e2000c101516 */
[----:B0-----:R-:W-:Y:S01]  /*ad00*/  ISETP.LT.AND P5, PT, R96, UR4, !P0 ;  /* 0x0000000460007c0c */ /* 0x001fe2000c7a1270 */
[----:B------:R-:W0:Y:S01]  /*ad10*/  LDCU UR4, c[0x0][0x39c] ;  /* 0x00007380ff0477ac */ /* 0x000e220008000800 */
[C---:B------:R-:W-:Y:S02]  /*ad20*/  VIADD R96, R2.reuse, 0x23 ;  /* 0x0000002302607836 */ /* 0x040fe40000000000 */
[----:B--2---:R-:W-:-:S09]  /*ad30*/  VIADD R100, R2, 0x29 ;  /* 0x0000002902647836 */ /* 0x004fd20000000000 */
[----:B------:R-:W-:Y:S01]  /*ad40*/  @P5 STG.E.U16 desc[UR22][R182.64], R218 ;  /* 0x000000dab6005986 */ /* 0x000fe2000c101516 */
[----:B0-----:R-:W-:Y:S01]  /*ad50*/  ISETP.LT.AND P6, PT, R96, UR4, !P0 ;  /* 0x0000000460007c0c */ /* 0x001fe2000c7c1270 */
[----:B------:R-:W0:Y:S01]  /*ad60*/  LDCU UR4, c[0x0][0x39c] ;  /* 0x00007380ff0477ac */ /* 0x000e220008000800 */
[----:B------:R-:W-:-:S11]  /*ad70*/  VIADD R96, R2, 0x24 ;  /* 0x0000002402607836 */ /* 0x000fd60000000000 */
[----:B------:R2:W-:Y:S01]  /*ad80*/  @P6 STG.E.U16 desc[UR22][R186.64], R97 ;  /* 0x00000061ba006986 */ /* 0x0005e2000c101516 */
[----:B0-----:R-:W-:Y:S01]  /*ad90*/  ISETP.LT.AND P2, PT, R96, UR4, !P0 ;  /* 0x0000000460007c0c */ /* 0x001fe2000c741270 */
[----:B------:R-:W0:Y:S01]  /*ada0*/  LDCU UR4, c[0x0][0x39c] ;  /* 0x00007380ff0477ac */ /* 0x000e220008000800 */
[----:B------:R-:W-:-:S05]  /*adb0*/  VIADD R96, R2, 0x25 ;  /* 0x0000002502607836 */ /* 0x000fca0000000000 */
[----:B------:R-:W-:Y:S01]  /*adc0*/  ISETP.LT.AND P3, PT, R96, UR6, !P0 ;  /* 0x0000000660007c0c */ /* 0x000fe2000c761270 */
[----:B------:R-:W-:Y:S01]  /*add0*/  VIADD R96, R2, 0x27 ;  /* 0x0000002702607836 */ /* 0x000fe20000000000 */
[----:B------:R-:W3:Y:S04]  /*ade0*/  LDCU UR6, c[0x0][0x39c] ;  /* 0x00007380ff0677ac */ /* 0x000ee80008000800 */
[----:B----4-:R-:W-:Y:S02]  /*adf0*/  ISETP.LT.AND P4, PT, R96, UR8, !P0 ;  /* 0x0000000860007c0c */ /* 0x010fe4000c781270 */
[----:B------:R-:W-:-:S04]  /*ae00*/  LEA R96, P5, R206, R0, 0x1 ;  /* 0x00000000ce607211 */ /* 0x000fc800078a08ff */
[-C--:B--2---:R-:W-:Y:S02]  /*ae10*/  LEA.HI.X.SX32 R97, R206, R3.reuse, 0x1, P5 ;  /* 0x00000003ce617211 */ /* 0x084fe400028f0eff */
[----:B0-----:R-:W-:Y:S01]  /*ae20*/  ISETP.LT.AND P5, PT, R98, UR4, !P0 ;  /* 0x0000000462007c0c */ /* 0x001fe2000c7a1270 */
[----:B------:R-:W0:Y:S01]  /*ae30*/  LDCU UR4, c[0x0][0x39c] ;  /* 0x00007380ff0477ac */ /* 0x000e220008000800 */
[CC--:B------:R-:W-:Y:S01]  /*ae40*/  LEA R98, P6, R99.reuse, R0.reuse, 0x1 ;  /* 0x0000000063627211 */ /* 0x0c0fe200078c08ff */
[----:B------:R2:W-:Y:S01]  /*ae50*/  @P2 STG.E.U16 desc[UR22][R96.64], R220 ;  /* 0x000000dc60002986 */ /* 0x0005e2000c101516 */
[----:B---3--:R-:W-:Y:S01]  /*ae60*/  ISETP.LT.AND P2, PT, R100, UR6, !P0 ;  /* 0x0000000664007c0c */ /* 0x008fe2000c741270 */
[----:B------:R-:W3:Y:S01]  /*ae70*/  LDCU UR6, c[0x0][0x39c] ;  /* 0x00007380ff0677ac */ /* 0x000ee20008000800 */
[----:B------:R-:W-:Y:S02]  /*ae80*/  LEA.HI.X.SX32 R99, R99, R3, 0x1, P6 ;  /* 0x0000000363637211 */ /* 0x000fe400030f0eff */
[----:B------:R-:W-:-:S04]  /*ae90*/  LEA R100, P6, R101, R0, 0x1 ;  /* 0x0000000065647211 */ /* 0x000fc800078c08ff */
[----:B------:R-:W-:Y:S02]  /*aea0*/  LEA.HI.X.SX32 R101, R101, R3, 0x1, P6 ;  /* 0x0000000365657211 */ /* 0x000fe400030f0eff */
[----:B--2---:R-:W-:Y:S02]  /*aeb0*/  PRMT R97, R220, 0x7632, R97 ;  /* 0x00007632dc617816 */ /* 0x004fe40000000061 */
[----:B------:R-:W-:-:S03]  /*aec0*/  LEA R96, P6, R102, R0, 0x1 ;  /* 0x0000000066607211 */ /* 0x000fc600078c08ff */
[----:B------:R2:W-:Y:S01]  /*aed0*/  @P3 STG.E.U16 desc[UR22][R98.64], R97 ;  /* 0x0000006162003986 */ /* 0x0005e2000c101516 */
[----:B0-----:R-:W-:Y:S01]  /*aee0*/  ISETP.LT.AND P3, PT, R103, UR4, !P0 ;  /* 0x0000000467007c0c */ /* 0x001fe2000c761270 */
[----:B------:R-:W0:Y:S01]  /*aef0*/  LDCU UR4, c[0x0][0x39c] ;  /* 0x00007380ff0477ac */ /* 0x000e220008000800 */
[----:B------:R-:W-:Y:S01]  /*af00*/  VIADD R103, R102, UR5 ;  /* 0x0000000566677c36 */ /* 0x000fe20008000000 */
[----:B------:R-:W-:Y:S01]  /*af10*/  @P1 STG.E.U16 desc[UR22][R100.64], R222 ;  /* 0x000000de64001986 */ /* 0x000fe2000c101516 */
[----:B---3--:R-:W-:Y:S01]  /*af20*/  ISETP.LT.AND P1, PT, R104, UR6, !P0 ;  /* 0x0000000668007c0c */ /* 0x008fe2000c721270 */
[----:B------:R-:W-:Y:S01]  /*af30*/  VIADD R104, R2, 0x2c ;  /* 0x0000002c02687836 */ /* 0x000fe20000000000 */
[----:B------:R-:W3:Y:S01]  /*af40*/  LDCU UR6, c[0x0][0x39c] ;  /* 0x00007380ff0677ac */ /* 0x000ee20008000800 */
[----:B--2---:R-:W-:Y:S01]  /*af50*/  LEA.HI.X.SX32 R97, R102, R3, 0x1, P6 ;  /* 0x0000000366617211 */ /* 0x004fe200030f0eff */
[----:B------:R-:W-:Y:S01]  /*af60*/  VIADD R102, R103, UR5 ;  /* 0x0000000567667c36 */ /* 0x000fe20008000000 */
[----:B------:R-:W-:-:S02]  /*af70*/  PRMT R99, R222, 0x7632, R99 ;  /* 0x00007632de637816 */ /* 0x000fc40000000063 */
[----:B------:R-:W-:-:S03]  /*af80*/  LEA R98, P6, R103, R0, 0x1 ;  /* 0x0000000067627211 */ /* 0x000fc600078c08ff */
[----:B------:R2:W-:Y:S01]  /*af90*/  @P4 STG.E.U16 desc[UR22][R96.64], R99 ;  /* 0x0000006360004986 */ /* 0x0005e2000c101516 */
[----:B-1----:R-:W-:Y:S01]  /*afa0*/  ISETP.LT.AND P4, PT, R104, UR7, !P0 ;  /* 0x0000000768007c0c */ /* 0x002fe2000c781270 */
[----:B------:R-:W-:Y:S01]  /*afb0*/  VIADD R104, R2, 0x2d ;  /* 0x0000002d02687836 */ /* 0x000fe20000000000 */
[----:B------:R-:W1:Y:S01]  /*afc0*/  LDCU UR7, c[0x0][0x39c] ;  /* 0x00007380ff0777ac */ /* 0x000e620008000800 */
[-C--:B--2---:R-:W-:Y:S01]  /*afd0*/  LEA.HI.X.SX32 R99, R103, R3.reuse, 0x1, P6 ;  /* 0x0000000367637211 */ /* 0x084fe200030f0eff */
[C---:B------:R-:W-:Y:S01]  /*afe0*/  VIADD R103, R102.reuse, UR5 ;  /* 0x0000000566677c36 */ /* 0x040fe20008000000 */
[-C--:B------:R-:W-:Y:S02]  /*aff0*/  LEA R100, P6, R102, R0.reuse, 0x1 ;  /* 0x0000000066647211 */ /* 0x080fe400078c08ff */
[----:B------:R-:W-:Y:S01]  /*b000*/  PRMT R97, R224, 0x7632, R97 ;  /* 0x00007632e0617816 */ /* 0x000fe20000000061 */
[----:B------:R-:W-:Y:S01]  /*b010*/  @P5 STG.E.U16 desc[UR22][R98.64], R224 ;  /* 0x000000e062005986 */ /* 0x000fe2000c101516 */
[----:B0-----:R-:W-:Y:S01]  /*b020*/  ISETP.LT.AND P5, PT, R104, UR4, !P0 ;  /* 0x0000000468007c0c */ /* 0x001fe2000c7a1270 */
[----:B------:R-:W0:Y:S01]  /*b030*/  LDCU UR4, c[0x0][0x39c] ;  /* 0x00007380ff0477ac */ /* 0x000e220008000800 */
[----:B------:R-:W-:Y:S01]  /*b040*/  LEA.HI.X.SX32 R101, R102, R3, 0x1, P6 ;  /* 0x0000000366657211 */ /* 0x000fe200030f0eff */
[----:B------:R-:W-:Y:S01]  /*b050*/  VIADD R104, R2, 0x2e ;  /* 0x0000002e02687836 */ /* 0x000fe20000000000 */
[C---:B------:R-:W-:Y:S01]  /*b060*/  LEA R96, P6, R103.reuse, R0, 0x1 ;  /* 0x0000000067607211 */ /* 0x040fe200078c08ff */
[----:B------:R-:W-:-:S02]  /*b070*/  VIADD R102, R103, UR5 ;  /* 0x0000000567667c36 */ /* 0x000fc40008000000 */
[----:B------:R2:W-:Y:S01]  /*b080*/  @P2 STG.E.U16 desc[UR22][R100.64], R97 ;  /* 0x0000006164002986 */ /* 0x0005e2000c101516 */
[----:B---3--:R-:W-:Y:S01]  /*b090*/  ISETP.LT.AND P2, PT, R104, UR6, !P0 ;  /* 0x0000000668007c0c */ /* 0x008fe2000c741270 */
[----:B------:R-:W3:Y:S01]  /*b0a0*/  LDCU UR6, c[0x0][0x39c] ;  /* 0x00007380ff0677ac */ /* 0x000ee20008000800 */
[----:B------:R-:W-:Y:S01]  /*b0b0*/  VIADD R104, R2, 0x2f ;  /* 0x0000002f02687836 */ /* 0x000fe20000000000 */
[----:B--2---:R-:W-:Y:S01]  /*b0c0*/  LEA.HI.X.SX32 R97, R103, R3, 0x1, P6 ;  /* 0x0000000367617211 */ /* 0x004fe200030f0eff */
[C---:B------:R-:W-:Y:S01]  /*b0d0*/  VIADD R103, R102.reuse, UR5 ;  /* 0x0000000566677c36 */ /* 0x040fe20008000000 */
[----:B------:R-:W-:-:S03]  /*b0e0*/  LEA R98, P6, R102, R0, 0x1 ;  /* 0x0000000066627211 */ /* 0x000fc600078c08ff */
[----:B------:R2:W-:Y:S01]  /*b0f0*/  @P3 STG.E.U16 desc[UR22][R96.64], R226 ;  /* 0x000000e260003986 */ /* 0x0005e2000c101516 */
[-C--:B------:R-:W-:Y:S01]  /*b100*/  LEA.HI.X.SX32 R99, R102, R3.reuse, 0x1, P6 ;  /* 0x0000000366637211 */ /* 0x080fe200030f0eff */
[C---:B------:R-:W-:Y:S01]  /*b110*/  VIADD R102, R103.reuse, UR5 ;  /* 0x0000000567667c36 */ /* 0x040fe20008000000 */
[----:B0-----:R-:W-:Y:S01]  /*b120*/  ISETP.LT.AND P3, PT, R104, UR4, !P0 ;  /* 0x0000000468007c0c */ /* 0x001fe2000c761270 */
[----:B------:R-:W-:Y:S01]  /*b130*/  VIADD R104, R2, 0x30 ;  /* 0x0000003002687836 */ /* 0x000fe20000000000 */
[C---:B------:R-:W-:Y:S01]  /*b140*/  LEA R100, P6, R103.reuse, R0, 0x1 ;  /* 0x0000000067647211 */ /* 0x040fe200078c08ff */
[----:B------:R-:W0:Y:S03]  /*b150*/  LDCU UR4, c[0x0][0x39c] ;  /* 0x00007380ff0477ac */ /* 0x000e260008000800 */
[----:B------:R-:W-:Y:S01]  /*b160*/  LEA.HI.X.SX32 R101, R103, R3, 0x1, P6 ;  /* 0x0000000367657211 */ /* 0x000fe200030f0eff */
[----:B------:R-:W-:Y:S01]  /*b170*/  VIADD R103, R102, UR5 ;  /* 0x0000000566677c36 */ /* 0x000fe20008000000 */
[----:B--2---:R-:W-:-:S02]  /*b180*/  PRMT R97, R226, 0x7632, R97 ;  /* 0x00007632e2617816 */ /* 0x004fc40000000061 */
[----:B------:R-:W-:-:S03]  /*b190*/  LEA R96, P6, R102, R0, 0x1 ;  /* 0x0000000066607211 */ /* 0x000fc600078c08ff */
[----:B------:R2:W-:Y:S01]  /*b1a0*/  @P1 STG.E.U16 desc[UR22][R98.64], R97 ;  /* 0x0000006162001986 */ /* 0x0005e2000c101516 */
[----:B-1----:R-:W-:Y:S01]  /*b1b0*/  ISETP.LT.AND P1, PT, R104, UR7, !P0 ;  /* 0x0000000768007c0c */ /* 0x002fe2000c721270 */
[----:B------:R-:W-:Y:S01]  /*b1c0*/  VIADD R104, R2, 0x31 ;  /* 0x0000003102687836 */ /* 0x000fe20000000000 */
[----:B------:R-:W1:Y:S01]  /*b1d0*/  LDCU UR7, c[0x0][0x39c] ;  /* 0x00007380ff0777ac */ /* 0x000e620008000800 */
[----:B------:R-:W-:Y:S03]  /*b1e0*/  @P4 STG.E.U16 desc[UR22][R100.64], R228 ;  /* 0x000000e464004986 */ /* 0x000fe6000c101516 */
[----:B---3--:R-:W-:Y:S01]  /*b1f0*/  ISETP.LT.AND P4, PT, R104, UR6, !P0 ;  /* 0x0000000668007c0c */ /* 0x008fe2000c781270 */
[----:B------:R-:W3:Y:S01]  /*b200*/  LDCU UR6, c[0x0][0x39c] ;  /* 0x00007380ff0677ac */ /* 0x000ee20008000800 */
[----:B------:R-:W-:Y:S01]  /*b210*/  VIADD R104, R2, 0x32 ;  /* 0x0000003202687836 */ /* 0x000fe20000000000 */
[----:B--2---:R-:W-:Y:S01]  /*b220*/  LEA.HI.X.SX32 R97, R102, R3, 0x1, P6 ;  /* 0x0000000366617211 */ /* 0x004fe200030f0eff */
[----:B------:R-:W-:Y:S01]  /*b230*/  VIADD R102, R103, UR5 ;  /* 0x0000000567667c36 */ /* 0x000fe20008000000 */
[----:B------:R-:W-:-:S02]  /*b240*/  PRMT R99, R228, 0x7632, R99 ;  /* 0x00007632e4637816 */ /* 0x000fc40000000063 */
[----:B------:R-:W-:-:S03]  /*b250*/  LEA R98, P6, R103, R0, 0x1 ;  /* 0x0000000067627211 */ /* 0x000fc600078c08ff */
[----:B------:R2:W-:Y:S01]  /*b260*/  @P5 STG.E.U16 desc[UR22][R96.64], R99 ;  /* 0x0000006360005986 */ /* 0x0005e2000c101516 */
[----:B0-----:R-:W-:Y:S01]  /*b270*/  ISETP.LT.AND P5, PT, R104, UR4, !P0 ;  /* 0x0000000468007c0c */ /* 0x001fe2000c7a1270 */
[----:B------:R-:W0:Y:S01]  /*b280*/  LDCU UR4, c[0x0][0x39c] ;  /* 0x00007380ff0477ac */ /* 0x000e220008000800 */
[----:B------:R-:W-:Y:S01]  /*b290*/  VIADD R104, R2, 0x33 ;  /* 0x0000003302687836 */ /* 0x000fe20000000000 */
[-C--:B--2---:R-:W-:Y:S01]  /*b2a0*/  LEA.HI.X.SX32 R99, R103, R3.reuse, 0x1, P6 ;  /* 0x0000000367637211 */ /* 0x084fe200030f0eff */
[C---:B------:R-:W-:Y:S01]  /*b2b0*/  VIADD R103, R102.reuse, UR5 ;  /* 0x0000000566677c36 */ /* 0x040fe20008000000 */
[-C--:B------:R-:W-:Y:S02]  /*b2c0*/  LEA R100, P6, R102, R0.reuse, 0x1 ;  /* 0x0000000066647211 */ /* 0x080fe400078c08ff */
[----:B------:R-:W-:Y:S01]  /*b2d0*/  PRMT R97, R230, 0x7632, R97 ;  /* 0x00007632e6617816 */ /* 0x000fe20000000061 */
[----:B------:R-:W-:Y:S01]  /*b2e0*/  @P2 STG.E.U16 desc[UR22][R98.64], R230 ;  /* 0x000000e662002986 */ /* 0x000fe2000c101516 */
[-C--:B------:R-:W-:Y:S01]  /*b2f0*/  LEA.HI.X.SX32 R101, R102, R3.reuse, 0x1, P6 ;  /* 0x0000000366657211 */ /* 0x080fe200030f0eff */
[C---:B------:R-:W-:Y:S01]  /*b300*/  VIADD R102, R103.reuse, UR5 ;  /* 0x0000000567667c36 */ /* 0x040fe20008000000 */
[----:B---3--:R-:W-:Y:S01]  /*b310*/  ISETP.LT.AND P2, PT, R104, UR6, !P0 ;  /* 0x0000000668007c0c */ /* 0x008fe2000c741270 */
[----:B------:R-:W-:Y:S01]  /*b320*/  VIADD R104, R2, 0x34 ;  /* 0x0000003402687836 */ /* 0x000fe20000000000 */
[CC--:B------:R-:W-:Y:S01]  /*b330*/  LEA R96, P6, R103.reuse, R0.reuse, 0x1 ;  /* 0x0000000067607211 */ /* 0x0c0fe200078c08ff */
[----:B------:R2:W-:Y:S01]  /*b340*/  @P3 STG.E.U16 desc[UR22][R100.64], R97 ;  /* 0x0000006164003986 */ /* 0x0005e2000c101516 */
[----:B------:R-:W3:Y:S02]  /*b350*/  LDCU UR6, c[0x0][0x39c] ;  /* 0x00007380ff0677ac */ /* 0x000ee40008000800 */
[----:B-1----:R-:W-:Y:S01]  /*b360*/  ISETP.LT.AND P3, PT, R104, UR7, !P0 ;  /* 0x0000000768007c0c */ /* 0x002fe2000c761270 */
[----:B------:R-:W-:Y:S01]  /*b370*/  VIADD R104, R2, 0x35 ;  /* 0x0000003502687836 */ /* 0x000fe20000000000 */
[----:B------:R-:W1:Y:S01]  /*b380*/  LDCU UR7, c[0x0][0x39c] ;  /* 0x00007380ff0777ac */ /* 0x000e620008000800 */
[----:B--2---:R-:W-:Y:S01]  /*b390*/  LEA.HI.X.SX32 R97, R103, R3, 0x1, P6 ;  /* 0x0000000367617211 */ /* 0x004fe200030f0eff */
[C---:B------:R-:W-:Y:S01]  /*b3a0*/  VIADD R103, R102.reuse, UR5 ;  /* 0x0000000566677c36 */ /* 0x040fe20008000000 */
[----:B------:R-:W-:-:S03]  /*b3b0*/  LEA R98, P6, R102, R0, 0x1 ;  /* 0x0000000066627211 */ /* 0x000fc600078c08ff */
[----:B------:R2:W-:Y:S01]  /*b3c0*/  @P1 STG.E.U16 desc[UR22][R96.64], R232 ;  /* 0x000000e860001986 */ /* 0x0005e2000c101516 */
[----:B0-----:R-:W-:Y:S01]  /*b3d0*/  ISETP.LT.AND P1, PT, R104, UR4, !P0 ;  /* 0x0000000468007c0c */ /* 0x001fe2000c721270 */
[----:B------:R-:W0:Y:S01]  /*b3e0*/  LDCU UR4, c[0x0][0x39c] ;  /* 0x00007380ff0477ac */ /* 0x000e220008000800 */
[----:B------:R-:W-:Y:S01]  /*b3f0*/  LEA.HI.X.SX32 R99, R102, R3, 0x1, P6 ;  /* 0x0000000366637211 */ /* 0x000fe200030f0eff */
[----:B------:R-:W-:Y:S01]  /*b400*/  VIADD R104, R2, 0x36 ;  /* 0x0000003602687836 */ /* 0x000fe20000000000 */
[C---:B------:R-:W-:Y:S01]  /*b410*/  LEA R100, P6, R103.reuse, R0, 0x1 ;  /* 0x0000000067647211 */ /* 0x040fe200078c08ff */
[----:B------:R-:W-:-:S03]  /*b420*/  VIADD R102, R103, UR5 ;  /* 0x0000000567667c36 */ /* 0x000fc60008000000 */
[----:B------:R-:W-:Y:S01]  /*b430*/  LEA.HI.X.SX32 R101, R103, R3, 0x1, P6 ;  /* 0x0000000367657211 */ /* 0x000fe200030f0eff */
[----:B------:R-:W-:Y:S01]  /*b440*/  VIADD R103, R102, UR5 ;  /* 0x0000000566677c36 */ /* 0x000fe20008000000 */
[----:B--2---:R-:W-:Y:S02]  /*b450*/  PRMT R97, R232, 0x7632, R97 ;  /* 0x00007632e8617816 */ /* 0x004fe40000000061 */
[----:B------:R-:W-:-:S03]  /*b460*/  LEA R96, P6, R102, R0, 0x1 ;  /* 0x0000000066607211 */ /* 0x000fc600078c08ff */
[----:B------:R2:W-:Y:S01]  /*b470*/  @P4 STG.E.U16 desc[UR22][R98.64], R97 ;  /* 0x0000006162004986 */ /* 0x0005e2000c101516 */
[----:B---3--:R-:W-:Y:S01]  /*b480*/  ISETP.LT.AND P4, PT, R104, UR6, !P0 ;  /* 0x0000000668007c0c */ /* 0x008fe2000c781270 */
[----:B------:R-:W3:Y:S01]  /*b490*/  LDCU UR6, c[0x0][0x39c] ;  /* 0x00007380ff0677ac */ /* 0x000ee20008000800 */
[----:B------:R-:W-:Y:S01]  /*b4a0*/  VIADD R104, R2, 0x37 ;  /* 0x0000003702687836 */ /* 0x000fe20000000000 */
[----:B------:R-:W-:Y:S04]  /*b4b0*/  @P5 STG.E.U16 desc[UR22][R100.64], R234 ;  /* 0x000000ea64005986 */ /* 0x000fe8000c101516 */
[----:B0-----:R-:W-:Y:S01]  /*b4c0*/  ISETP.LT.AND P5, PT, R104, UR4, !P0 ;  /* 0x0000000468007c0c */ /* 0x001fe2000c7a1270 */
[----:B------:R-:W-:Y:S01]  /*b4d0*/  VIADD R104, R2, 0x38 ;  /* 0x0000003802687836 */ /* 0x000fe20000000000 */
[----:B------:R-:W0:Y:S01]  /*b4e0*/  LDCU UR4, c[0x0][0x39c] ;  /* 0x00007380ff0477ac */ /* 0x000e220008000800 */
        /* <DEDUP_REMOVED lines=13> */
[----:B---3--:R-:W-:Y:S01]  /*b5c0*/  ISETP.LT.AND P3, PT, R104, UR6, !P0 ;  /* 0x0000000668007c0c */ /* 0x008fe2000c761270 */
[----:B------:R-:W2:Y:S01]  /*b5d0*/  LDCU UR6, c[0x0][0x39c] ;  /* 0x00007380ff0677ac */ /* 0x000ea20008000800 */
[----:B------:R-:W-:Y:S01]  /*b5e0*/  LEA.HI.X.SX32 R101, R102, R3, 0x1, P6 ;  /* 0x0000000366657211 */ /* 0x000fe200030f0eff */
[----:B------:R-:W-:Y:S01]  /*b5f0*/  VIADD R104, R2, 0x3a ;  /* 0x0000003a02687836 */ /* 0x000fe20000000000 */
[C---:B------:R-:W-:Y:S01]  /*b600*/  LEA R96, P6, R103.reuse, R0, 0x1 ;  /* 0x0000000067607211 */ /* 0x040fe200078c08ff */
[----:B------:R-:W-:-:S02]  /*b610*/  VIADD R102, R103, UR5 ;  /* 0x0000000567667c36 */ /* 0x000fc40008000000 */
[----:B------:R3:W-:Y:S01]  /*b620*/  @P1 STG.E.U16 desc[UR22][R100.64], R97 ;  /* 0x0000006164001986 */ /* 0x0007e2000c101516 */
[----:B0-----:R-:W-:Y:S01]  /*b630*/  ISETP.LT.AND P1, PT, R104, UR4, !P0 ;  /* 0x0000000468007c0c */ /* 0x001fe2000c721270 */
[----:B------:R-:W0:Y:S01]  /*b640*/  LDCU UR4, c[0x0][0x39c] ;  /* 0x00007380ff0477ac */ /* 0x000e220008000800 */
[----:B------:R-:W-:Y:S01]  /*b650*/  VIADD R104, R2, 0x3b ;  /* 0x0000003b02687836 */ /* 0x000fe20000000000 */
[----:B---3--:R-:W-:Y:S01]  /*b660*/  LEA.HI.X.SX32 R97, R103, R3, 0x1, P6 ;  /* 0x0000000367617211 */ /* 0x008fe200030f0eff */
[C---:B------:R-:W-:Y:S01]  /*b670*/  VIADD R103, R102.reuse, UR5 ;  /* 0x0000000566677c36 */ /* 0x040fe20008000000 */
[----:B------:R-:W-:-:S03]  /*b680*/  LEA R98, P6, R102, R0, 0x1 ;  /* 0x0000000066627211 */ /* 0x000fc600078c08ff */
[----:B------:R3:W-:Y:S01]  /*b690*/  @P4 STG.E.U16 desc[UR22][R96.64], R238 ;  /* 0x000000ee60004986 */ /* 0x0007e2000c101516 */
[-C--:B------:R-:W-:Y:S01]  /*b6a0*/  LEA.HI.X.SX32 R99, R102, R3.reuse, 0x1, P6 ;  /* 0x0000000366637211 */ /* 0x080fe200030f0eff */
[C---:B------:R-:W-:Y:S01]  /*b6b0*/  VIADD R102, R103.reuse, UR5 ;  /* 0x0000000567667c36 */ /* 0x040fe20008000000 */
[----:B--2---:R-:W-:Y:S01]  /*b6c0*/  ISETP.LT.AND P4, PT, R104, UR6, !P0 ;  /* 0x0000000668007c0c */ /* 0x004fe2000c781270 */
[----:B------:R-:W-:Y:S01]  /*b6d0*/  VIADD R104, R2, 0x3c ;  /* 0x0000003c02687836 */ /* 0x000fe20000000000 */
[C---:B------:R-:W-:Y:S01]  /*b6e0*/  LEA R100, P6, R103.reuse, R0, 0x1 ;  /* 0x0000000067647211 */ /* 0x040fe200078c08ff */
[----:B------:R-:W2:Y:S03]  /*b6f0*/  LDCU UR6, c[0x0][0x39c] ;  /* 0x00007380ff0677ac */ /* 0x000ea60008000800 */
[----:B------:R-:W-:Y:S01]  /*b700*/  LEA.HI.X.SX32 R101, R103, R3, 0x1, P6 ;  /* 0x0000000367657211 */ /* 0x000fe200030f0eff */
[----:B------:R-:W-:Y:S01]  /*b710*/  VIADD R103, R102, UR5 ;  /* 0x0000000566677c36 */ /* 0x000fe20008000000 */
[----:B---3--:R-:W-:-:S02]  /*b720*/  PRMT R97, R238, 0x7632, R97 ;  /* 0x00007632ee617816 */ /* 0x008fc40000000061 */
[----:B------:R-:W-:-:S03]  /*b730*/  LEA R96, P6, R102, R0, 0x1 ;  /* 0x0000000066607211 */ /* 0x000fc600078c08ff */
[----:B------:R3:W-:Y:S01]  /*b740*/  @P5 STG.E.U16 desc[UR22][R98.64], R97 ;  /* 0x0000006162005986 */ /* 0x0007e2000c101516 */
[----:B-1----:R-:W-:Y:S01]  /*b750*/  ISETP.LT.AND P5, PT, R104, UR7, !P0 ;  /* 0x0000000768007c0c */ /* 0x002fe2000c7a1270 */
[----:B------:R-:W-:Y:S01]  /*b760*/  VIADD R104, R2, 0x3d ;  /* 0x0000003d02687836 */ /* 0x000fe20000000000 */
[----:B------:R-:W1:Y:S01]  /*b770*/  LDCU UR7, c[0x0][0x39c] ;  /* 0x00007380ff0777ac */ /* 0x000e620008000800 */
[----:B------:R-:W-:Y:S03]  /*b780*/  @P2 STG.E.U16 desc[UR22][R100.64], R240 ;  /* 0x000000f064002986 */ /* 0x000fe6000c101516 */
[----:B0-----:R-:W-:Y:S01]  /*b790*/  ISETP.LT.AND P2, PT, R104, UR4, !P0 ;  /* 0x0000000468007c0c */ /* 0x001fe2000c741270 */
[----:B------:R-:W0:Y:S01]  /*b7a0*/  LDCU UR4, c[0x0][0x39c] ;  /* 0x00007380ff0477ac */ /* 0x000e220008000800 */
[----:B------:R-:W-:Y:S01]  /*b7b0*/  VIADD R104, R2, 0x3e ;  /* 0x0000003e02687836 */ /* 0x000fe20000000000 */
[----:B---3--:R-:W-:Y:S01]  /*b7c0*/  LEA.HI.X.SX32 R97, R102, R3, 0x1, P6 ;  /* 0x0000000366617211 */ /* 0x008fe200030f0eff */
[----:B------:R-:W-:Y:S01]  /*b7d0*/  VIADD R102, R103, UR5 ;  /* 0x0000000567667c36 */ /* 0x000fe20008000000 */
[----:B------:R-:W-:-:S02]  /*b7e0*/  PRMT R99, R240, 0x7632, R99 ;  /* 0x00007632f0637816 */ /* 0x000fc40000000063 */
[----:B------:R-:W-:-:S03]  /*b7f0*/  LEA R98, P6, R103, R0, 0x1 ;  /* 0x0000000067627211 */ /* 0x000fc600078c08ff */
[----:B------:R3:W-:Y:S01]  /*b800*/  @P3 STG.E.U16 desc[UR22][R96.64], R99 ;  /* 0x0000006360003986 */ /* 0x0007e2000c101516 */
[----:B--2---:R-:W-:Y:S01]  /*b810*/  ISETP.LT.AND P3, PT, R104, UR6, !P0 ;  /* 0x0000000668007c0c */ /* 0x004fe2000c761270 */
[----:B------:R-:W2:Y:S01]  /*b820*/  LDCU UR6, c[0x0][0x39c] ;  /* 0x00007380ff0677ac */ /* 0x000ea20008000800 */
[----:B------:R-:W-:Y:S01]  /*b830*/  VIADD R104, R2, 0x3f ;  /* 0x0000003f02687836 */ /* 0x000fe20000000000 */
[-C--:B---3--:R-:W-:Y:S01]  /*b840*/  LEA.HI.X.SX32 R99, R103, R3.reuse, 0x1, P6 ;  /* 0x0000000367637211 */ /* 0x088fe200030f0eff */
[C---:B------:R-:W-:Y:S01]  /*b850*/  VIADD R103, R102.reuse, UR5 ;  /* 0x0000000566677c36 */ /* 0x040fe20008000000 */
[-C--:B------:R-:W-:Y:S02]  /*b860*/  LEA R100, P6, R102, R0.reuse, 0x1 ;  /* 0x0000000066647211 */ /* 0x080fe400078c08ff */
[----:B------:R-:W-:Y:S01]  /*b870*/  PRMT R97, R242, 0x7632, R97 ;  /* 0x00007632f2617816 */ /* 0x000fe20000000061 */
[----:B------:R-:W-:Y:S01]  /*b880*/  @P1 STG.E.U16 desc[UR22][R98.64], R242 ;  /* 0x000000f262001986 */ /* 0x000fe2000c101516 */
[-C--:B------:R-:W-:Y:S01]  /*b890*/  LEA.HI.X.SX32 R101, R102, R3.reuse, 0x1, P6 ;  /* 0x0000000366657211 */ /* 0x080fe200030f0eff */
[C---:B------:R-:W-:Y:S01]  /*b8a0*/  VIADD R102, R103.reuse, UR5 ;  /* 0x0000000567667c36 */ /* 0x040fe20008000000 */
[----:B0-----:R-:W-:Y:S01]  /*b8b0*/  ISETP.LT.AND P1, PT, R104, UR4, !P0 ;  /* 0x0000000468007c0c */ /* 0x001fe2000c721270 */
[----:B------:R-:W-:Y:S01]  /*b8c0*/  VIADD R104, R2, 0x40 ;  /* 0x0000004002687836 */ /* 0x000fe20000000000 */
[CC--:B------:R-:W-:Y:S01]  /*b8d0*/  LEA R96, P6, R103.reuse, R0.reuse, 0x1 ;  /* 0x0000000067607211 */ /* 0x0c0fe200078c08ff */
[----:B------:R0:W-:Y:S01]  /*b8e0*/  @P4 STG.E.U16 desc[UR22][R100.64], R97 ;  /* 0x0000006164004986 */ /* 0x0001e2000c101516 */
[----:B------:R-:W3:Y:S02]  /*b8f0*/  LDCU UR4, c[0x0][0x39c] ;  /* 0x00007380ff0477ac */ /* 0x000ee40008000800 */
[----:B-1----:R-:W-:Y:S01]  /*b900*/  ISETP.LT.AND P4, PT, R104, UR7, !P0 ;  /* 0x0000000768007c0c */ /* 0x002fe2000c781270 */
[----:B------:R-:W-:Y:S01]  /*b910*/  VIADD R104, R2, 0x41 ;  /* 0x0000004102687836 */ /* 0x000fe20000000000 */
[----:B------:R-:W1:Y:S01]  /*b920*/  LDCU UR7, c[0x0][0x39c] ;  /* 0x00007380ff0777ac */ /* 0x000e620008000800 */
[----:B0-----:R-:W-:Y:S01]  /*b930*/  LEA.HI.X.SX32 R97, R103, R3, 0x1, P6 ;  /* 0x0000000367617211 */ /* 0x001fe200030f0eff */
[C---:B------:R-:W-:Y:S01]  /*b940*/  VIADD R103, R102.reuse, UR5 ;  /* 0x0000000566677c36 */ /* 0x040fe20008000000 */
[----:B------:R-:W-:-:S03]  /*b950*/  LEA R98, P6, R102, R0, 0x1 ;  /* 0x0000000066627211 */ /* 0x000fc600078c08ff */
[----:B------:R0:W-:Y:S01]  /*b960*/  @P5 STG.E.U16 desc[UR22][R96.64], R244 ;  /* 0x000000f460005986 */ /* 0x0001e2000c101516 */
[----:B--2---:R-:W-:Y:S01]  /*b970*/  ISETP.LT.AND P5, PT, R104, UR6, !P0 ;  /* 0x0000000668007c0c */ /* 0x004fe2000c7a1270 */
[----:B------:R-:W2:Y:S01]  /*b980*/  LDCU UR6, c[0x0][0x39c] ;  /* 0x00007380ff0677ac */ /* 0x000ea20008000800 */
[----:B------:R-:W-:Y:S01]  /*b990*/  LEA.HI.X.SX32 R99, R102, R3, 0x1, P6 ;  /* 0x0000000366637211 */ /* 0x000fe200030f0eff */
[----:B------:R-:W-:Y:S01]  /*b9a0*/  VIADD R104, R2, 0x42 ;  /* 0x0000004202687836 */ /* 0x000fe20000000000 */
[C---:B------:R-:W-:Y:S01]  /*b9b0*/  LEA R100, P6, R103.reuse, R0, 0x1 ;  /* 0x0000000067647211 */ /* 0x040fe200078c08ff */
[----:B------:R-:W-:-:S03]  /*b9c0*/  VIADD R102, R103, UR5 ;  /* 0x0000000567667c36 */ /* 0x000fc60008000000 */
[----:B------:R-:W-:Y:S01]  /*b9d0*/  LEA.HI.X.SX32 R101, R103, R3, 0x1, P6 ;  /* 0x0000000367657211 */ /* 0x000fe200030f0eff */
[----:B------:R-:W-:Y:S01]  /*b9e0*/  VIADD R103, R102, UR5 ;  /* 0x0000000566677c36 */ /* 0x000fe20008000000 */
[----:B0-----:R-:W-:Y:S02]  /*b9f0*/  PRMT R97, R244, 0x7632, R97 ;  /* 0x00007632f4617816 */ /* 0x001fe40000000061 */
[----:B------:R-:W-:-:S03]  /*ba00*/  LEA R96, P6, R102, R0, 0x1 ;  /* 0x0000000066607211 */ /* 0x000fc600078c08ff */
[----:B------:R0:W-:Y:S01]  /*ba10*/  @P2 STG.E.U16 desc[UR22][R98.64], R97 ;  /* 0x0000006162002986 */ /* 0x0001e2000c101516 */
[----:B---3--:R-:W-:Y:S01]  /*ba20*/  ISETP.LT.AND P2, PT, R104, UR4, !P0 ;  /* 0x0000000468007c0c */ /* 0x008fe2000c741270 */
[----:B------:R-:W3:Y:S01]  /*ba30*/  LDCU UR4, c[0x0][0x39c] ;  /* 0x00007380ff0477ac */ /* 0x000ee20008000800 */
[----:B------:R-:W-:Y:S01]  /*ba40*/  VIADD R104, R2, 0x43 ;  /* 0x0000004302687836 */ /* 0x000fe20000000000 */
[----:B------:R-:W-:Y:S04]  /*ba50*/  @P3 STG.E.U16 desc[UR22][R100.64], R246 ;  /* 0x000000f664003986 */ /* 0x000fe8000c101516 */
[----:B--2---:R-:W-:Y:S01]  /*ba60*/  ISETP.LT.AND P3, PT, R104, UR6, !P0 ;  /* 0x0000000668007c0c */ /* 0x004fe2000c761270 */
[----:B------:R-:W-:Y:S01]  /*ba70*/  VIADD R104, R2, 0x44 ;  /* 0x0000004402687836 */ /* 0x000fe20000000000 */
[----:B------:R-:W2:Y:S01]  /*ba80*/  LDCU UR6, c[0x0][0x39c] ;  /* 0x00007380ff0677ac */ /* 0x000ea20008000800 */
[----:B0-----:R-:W-:Y:S01]  /*ba90*/  LEA.HI.X.SX32 R97, R102, R3, 0x1, P6 ;  /* 0x0000000366617211 */ /* 0x001fe200030f0eff */
[----:B------:R-:W-:Y:S01]  /*baa0*/  VIADD R102, R103, UR5 ;  /* 0x0000000567667c36 */ /* 0x000fe20008000000 */
[----:B------:R-:W-:-:S02]  /*bab0*/  PRMT R99, R246, 0x7632, R99 ;  /* 0x00007632f6637816 */ /* 0x000fc40000000063 */
[----:B------:R-:W-:-:S03]  /*bac0*/  LEA R98, P6, R103, R0, 0x1 ;  /* 0x0000000067627211 */ /* 0x000fc600078c08ff */
[----:B------:R0:W-:Y:S01]  /*bad0*/  @P1 STG.E.U16 desc[UR22][R96.64], R99 ;  /* 0x0000006360001986 */ /* 0x0001e2000c101516 */
[----:B-1----:R-:W-:Y:S01]  /*bae0*/  ISETP.LT.AND P1, PT, R104, UR7, !P0 ;  /* 0x0000000768007c0c */ /* 0x002fe2000c721270 */
[----:B------:R-:W-:Y:S01]  /*baf0*/  VIADD R104, R2, 0x45 ;  /* 0x0000004502687836 */ /* 0x000fe20000000000 */
[----:B------:R-:W1:Y:S01]  /*bb00*/  LDCU UR7, c[0x0][0x39c] ;  /* 0x00007380ff0777ac */ /* 0x000e620008000800 */
[-C--:B0-----:R-:W-:Y:S01]  /*bb10*/  LEA.HI.X.SX32 R99, R103, R3.reuse, 0x1, P6 ;  /* 0x0000000367637211 */ /* 0x081fe200030f0eff */
[C---:B------:R-:W-:Y:S01]  /*bb20*/  VIADD R103, R102.reuse, UR5 ;  /* 0x0000000566677c36 */ /* 0x040fe20008000000 */
[-C--:B------:R-:W-:Y:S02]  /*bb30*/  LEA R100, P6, R102, R0.reuse, 0x1 ;  /* 0x0000000066647211 */ /* 0x080fe400078c08ff */
[----:B------:R-:W-:Y:S01]  /*bb40*/  PRMT R97, R215, 0x7632, R97 ;  /* 0x00007632d7617816 */ /* 0x000fe20000000061 */
[----:B------:R-:W-:Y:S01]  /*bb50*/  @P4 STG.E.U16 desc[UR22][R98.64], R215 ;  /* 0x000000d762004986 */ /* 0x000fe2000c101516 */
[----:B---3--:R-:W-:Y:S01]  /*bb60*/  ISETP.LT.AND P4, PT, R104, UR4, !P0 ;  /* 0x0000000468007c0c */ /* 0x008fe2000c781270 */
[----:B------:R-:W0:Y:S01]  /*bb70*/  LDCU UR4, c[0x0][0x39c] ;  /* 0x00007380ff0477ac */ /* 0x000e220008000800 */
[----:B------:R-:W-:Y:S01]  /*bb80*/  LEA.HI.X.SX32 R101, R102, R3, 0x1, P6 ;  /* 0x0000000366657211 */ /* 0x000fe200030f0eff */
[----:B------:R-:W-:Y:S01]  /*bb90*/  VIADD R104, R2, 0x46 ;  /* 0x0000004602687836 */ /* 0x000fe20000000000 */
[C---:B------:R-:W-:Y:S01]  /*bba0*/  LEA R96, P6, R103.reuse, R0, 0x1 ;  /* 0x0000000067607211 */ /* 0x040fe200078c08ff */
[----:B------:R-:W-:-:S02]  /*bbb0*/  VIADD R102, R103, UR5 ;  /* 0x0000000567667c36 */ /* 0x000fc40008000000 */
[----:B------:R3:W-:Y:S01]  /*bbc0*/  @P5 STG.E.U16 desc[UR22][R100.64], R97 ;  /* 0x0000006164005986 */ /* 0x0007e2000c101516 */
[----:B--2---:R-:W-:Y:S01]  /*bbd0*/  ISETP.LT.AND P5, PT, R104, UR6, !P0 ;  /* 0x0000000668007c0c */ /* 0x004fe2000c7a1270 */
[----:B------:R-:W2:Y:S01]  /*bbe0*/  LDCU UR6, c[0x0][0x39c] ;  /* 0x00007380ff0677ac */ /* 0x000ea20008000800 */
[----:B------:R-:W-:Y:S01]  /*bbf0*/  VIADD R104, R2, 0x47 ;  /* 0x0000004702687836 */ /* 0x000fe20000000000 */
[----:B---3--:R-:W-:Y:S01]  /*bc00*/  LEA.HI.X.SX32 R97, R103, R3, 0x1, P6 ;  /* 0x0000000367617211 */ /* 0x008fe200030f0eff */
        /* <DEDUP_REMOVED lines=18> */
[----:B--2---:R-:W-:Y:S01]  /*bd30*/  ISETP.LT.AND P1, PT, R104, UR6, !P0 ;  /* 0x0000000668007c0c */ /* 0x004fe2000c721270 */
[----:B------:R-:W2:Y:S01]  /*bd40*/  LDCU UR6, c[0x0][0x39c] ;  /* 0x00007380ff0677ac */ /* 0x000ea20008000800 */
[----:B------:R-:W-:Y:S01]  /*bd50*/  VIADD R104, R2, 0x4a ;  /* 0x0000004a02687836 */ /* 0x000fe20000000000 */
[----:B---3--:R-:W-:Y:S01]  /*bd60*/  LEA.HI.X.SX32 R97, R102, R3, 0x1, P6 ;  /* 0x0000000366617211 */ /* 0x008fe200030f0eff */
[----:B------:R-:W-:Y:S01]  /*bd70*/  VIADD R102, R103, UR5 ;  /* 0x0000000567667c36 */ /* 0x000fe20008000000 */
[----:B------:R-:W-:-:S02]  /*bd80*/  PRMT R99, R211, 0x7632, R99 ;  /* 0x00007632d3637816 */ /* 0x000fc40000000063 */
[----:B------:R-:W-:-:S03]  /*bd90*/  LEA R98, P6, R103, R0, 0x1 ;  /* 0x0000000067627211 */ /* 0x000fc600078c08ff */
[----:B------:R3:W-:Y:S01]  /*bda0*/  @P4 STG.E.U16 desc[UR22][R96.64], R99 ;  /* 0x0000006360004986 */ /* 0x0007e2000c101516 */
[----:B0-----:R-:W-:Y:S01]  /*bdb0*/  ISETP.LT.AND P4, PT, R104, UR4, !P0 ;  /* 0x0000000468007c0c */ /* 0x001fe2000c781270 */
[----:B------:R-:W0:Y:S01]  /*bdc0*/  LDCU UR4, c[0x0][0x39c] ;  /* 0x00007380ff0477ac */ /* 0x000e220008000800 */
[----:B------:R-:W-:Y:S01]  /*bdd0*/  VIADD R104, R2, 0x4b ;  /* 0x0000004b02687836 */ /* 0x000fe20000000000 */
[-C--:B---3--:R-:W-:Y:S01]  /*bde0*/  LEA.HI.X.SX32 R99, R103, R3.reuse, 0x1, P6 ;  /* 0x0000000367637211 */ /* 0x088fe200030f0eff */
[C---:B------:R-:W-:Y:S01]  /*bdf0*/  VIADD R103, R102.reuse, UR5 ;  /* 0x0000000566677c36 */ /* 0x040fe20008000000 */
[CC--:B------:R-:W-:Y:S02]  /*be00*/  LEA R100, P6, R102.reuse, R0.reuse, 0x1 ;  /* 0x0000000066647211 */ /* 0x0c0fe400078c08ff */
[----:B------:R-:W-:Y:S01]  /*be10*/  PRMT R97, R209, 0x7632, R97 ;  /* 0x00007632d1617816 */ /* 0x000fe20000000061 */
[----:B------:R-:W-:Y:S01]  /*be20*/  @P5 STG.E.U16 desc[UR22][R98.64], R209 ;  /* 0x000000d162005986 */ /* 0x000fe2000c101516 */
[-C--:B------:R-:W-:Y:S01]  /*be30*/  LEA.HI.X.SX32 R101, R102, R3.reuse, 0x1, P6 ;  /* 0x0000000366657211 */ /* 0x080fe200030f0eff */
[C---:B------:R-:W-:Y:S01]  /*be40*/  VIADD R102, R103.reuse, UR5 ;  /* 0x0000000567667c36 */ /* 0x040fe20008000000 */
[----:B--2---:R-:W-:Y:S01]  /*be50*/  ISETP.LT.AND P5, PT, R104, UR6, !P0 ;  /* 0x0000000668007c0c */ /* 0x004fe2000c7a1270 */
        /* <DEDUP_REMOVED lines=18> */
[C---:B------:R-:W-:Y:S01]  /*bf80*/  VIADD R103, R102.reuse, UR5 ;  /* 0x0000000566677c36 */ /* 0x040fe20008000000 */
        /* <DEDUP_REMOVED lines=89> */
[C---:B------:R-:W-:Y:S01]  /*c520*/  VIADD R103, R102.reuse, UR5 ;  /* 0x0000000566677c36 */ /* 0x040fe20008000000 */
        /* <DEDUP_REMOVED lines=511> */
[----:B------:R-:W-:Y:S01]  /*e520*/  VIADD R104, R2, 0x9f ;  /* 0x0000009f02687836 */ /* 0x000fe20000000000 */
[----:B------:R-:W2:Y:S01]  /*e530*/  LDCU UR6, c[0x0][0x39c] ;  /* 0x00007380ff0677ac */ /* 0x000ea20008000800 */
[-C--:B---3--:R-:W-:Y:S01]  /*e540*/  LEA.HI.X.SX32 R99, R103, R3.reuse, 0x1, P6 ;  /* 0x0000000367637211 */ /* 0x088fe200030f0eff */
[C---:B------:R-:W-:Y:S01]  /*e550*/  VIADD R103, R102.reuse, UR5 ;  /* 0x0000000566677c36 */ /* 0x040fe20008000000 */
[CC--:B------:R-:W-:Y:S02]  /*e560*/  LEA R100, P6, R102.reuse, R0.reuse, 0x1 ;  /* 0x0000000066647211 */ /* 0x0c0fe400078c08ff */
[----:B------:R-:W-:Y:S01]  /*e570*/  PRMT R97, R225, 0x7632, R97 ;  /* 0x00007632e1617816 */ /* 0x000fe20000000061 */
[----:B------:R-:W-:Y:S01]  /*e580*/  @P4 STG.E.U16 desc[UR22][R98.64], R225 ;  /* 0x000000e162004986 */ /* 0x000fe2000c101516 */
[----:B------:R-:W-:Y:S01]  /*e590*/  LEA.HI.X.SX32 R101, R102, R3, 0x1, P6 ;  /* 0x0000000366657211 */ /* 0x000fe200030f0eff */
[C---:B------:R-:W-:Y:S01]  /*e5a0*/  VIADD R102, R103.reuse, UR5 ;  /* 0x0000000567667c36 */ /* 0x040fe20008000000 */
[----:B------:R-:W-:-:S02]  /*e5b0*/  LEA R96, P6, R103, R0, 0x1 ;  /* 0x0000000067607211 */ /* 0x000fc400078c08ff */
[----:B0-----:R-:W-:Y:S01]  /*e5c0*/  ISETP.LT.AND P4, PT, R104, UR4, !P0 ;  /* 0x0000000468007c0c */ /* 0x001fe2000c781270 */
[----:B------:R-:W0:Y:S01]  /*e5d0*/  LDCU UR4, c[0x0][0x39c] ;  /* 0x00007380ff0477ac */ /* 0x000e220008000800 */
[----:B------:R3:W-:Y:S01]  /*e5e0*/  @P5 STG.E.U16 desc[UR22][R100.64], R97 ;  /* 0x0000006164005986 */ /* 0x0007e2000c101516 */
[----:B------:R-:W-:-:S05]  /*e5f0*/  VIADD R104, R2, 0xa0 ;  /* 0x000000a002687836 */ /* 0x000fca0000000000 */
[----:B-1----:R-:W-:Y:S01]  /*e600*/  ISETP.LT.AND P5, PT, R104, UR7, !P0 ;  /* 0x0000000768007c0c */ /* 0x002fe2000c7a1270 */
[----:B------:R-:W-:Y:S01]  /*e610*/  VIADD R104, R2, 0xa1 ;  /* 0x000000a102687836 */ /* 0x000fe20000000000 */
[----:B------:R-:W1:Y:S01]  /*e620*/  LDCU UR7, c[0x0][0x39c] ;  /* 0x00007380ff0777ac */ /* 0x000e620008000800 */
[----:B---3--:R-:W-:Y:S01]  /*e630*/  LEA.HI.X.SX32 R97, R103, R3, 0x1, P6 ;  /* 0x0000000367617211 */ /* 0x008fe200030f0eff */
[C---:B------:R-:W-:Y:S01]  /*e640*/  VIADD R103, R102.reuse, UR5 ;  /* 0x0000000566677c36 */ /* 0x040fe20008000000 */
[----:B------:R-:W-:-:S03]  /*e650*/  LEA R98, P6, R102, R0, 0x1 ;  /* 0x0000000066627211 */ /* 0x000fc600078c08ff */
[----:B------:R3:W-:Y:S01]  /*e660*/  @P2 STG.E.U16 desc[UR22][R96.64], R223 ;  /* 0x000000df60002986 */ /* 0x0007e2000c101516 */
[-C--:B------:R-:W-:Y:S01]  /*e670*/  LEA.HI.X.SX32 R99, R102, R3.reuse, 0x1, P6 ;  /* 0x0000000366637211 */ /* 0x080fe200030f0eff */
[----:B------:R-:W-:Y:S01]  /*e680*/  VIADD R102, R2, 0xa2 ;  /* 0x000000a202667836 */ /* 0x000fe20000000000 */
[C---:B------:R-:W-:Y:S02]  /*e690*/  LEA R100, P6, R103.reuse, R0, 0x1 ;  /* 0x0000000067647211 */ /* 0x040fe400078c08ff */
[----:B--2---:R-:W-:Y:S01]  /*e6a0*/  ISETP.LT.AND P2, PT, R104, UR6, !P0 ;  /* 0x0000000668007c0c */ /* 0x004fe2000c741270 */
[----:B------:R-:W2:Y:S01]  /*e6b0*/  LDCU UR6, c[0x0][0x39c] ;  /* 0x00007380ff0677ac */ /* 0x000ea20008000800 */
[C---:B------:R-:W-:Y:S01]  /*e6c0*/  LEA.HI.X.SX32 R101, R103.reuse, R3, 0x1, P6 ;  /* 0x0000000367657211 */ /* 0x040fe200030f0eff */
[----:B------:R-:W-:Y:S02]  /*e6d0*/  VIADD R103, R103, UR5 ;  /* 0x0000000567677c36 */ /* 0x000fe40008000000 */
[----:B------:R-:W-:Y:S01]  /*e6e0*/  VIADD R104, R2, 0xa3 ;  /* 0x000000a302687836 */ /* 0x000fe20000000000 */
[----:B---3--:R-:W-:-:S05]  /*e6f0*/  PRMT R97, R223, 0x7632, R97 ;  /* 0x00007632df617816 */ /* 0x008fca0000000061 */
[----:B------:R3:W-:Y:S01]  /*e700*/  @P3 STG.E.U16 desc[UR22][R98.64], R97 ;  /* 0x0000006162003986 */ /* 0x0007e2000c101516 */
[----:B0-----:R-:W-:Y:S01]  /*e710*/  ISETP.LT.AND P3, PT, R102, UR4, !P0 ;  /* 0x0000000466007c0c */ /* 0x001fe2000c761270 */
[----:B------:R-:W0:Y:S01]  /*e720*/  LDCU UR4, c[0x0][0x39c] ;  /* 0x00007380ff0477ac */ /* 0x000e220008000800 */
[C---:B------:R-:W-:Y:S01]  /*e730*/  VIADD R102, R103.reuse, UR5 ;  /* 0x0000000567667c36 */ /* 0x040fe20008000000 */
[----:B------:R4:W-:Y:S01]  /*e740*/  @P1 STG.E.U16 desc[UR22][R100.64], R221 ;  /* 0x000000dd64001986 */ /* 0x0009e2000c101516 */
[----:B------:R-:W-:-:S04]  /*e750*/  LEA R96, P1, R103, R0, 0x1 ;  /* 0x0000000067607211 */ /* 0x000fc800078208ff */
[-C--:B---3--:R-:W-:Y:S01]  /*e760*/  LEA.HI.X.SX32 R97, R103, R3.reuse, 0x1, P1 ;  /* 0x0000000367617211 */ /* 0x088fe200008f0eff */
[----:B------:R-:W-:Y:S01]  /*e770*/  VIADD R103, R2, 0xa4 ;  /* 0x000000a402677836 */ /* 0x000fe20000000000 */
[----:B------:R-:W-:Y:S02]  /*e780*/  PRMT R99, R221, 0x7632, R99 ;  /* 0x00007632dd637816 */ /* 0x000fe40000000063 */
[----:B------:R-:W-:Y:S01]  /*e790*/  LEA R98, P6, R102, R0, 0x1 ;  /* 0x0000000066627211 */ /* 0x000fe200078c08ff */
[----:B----4-:R-:W-:Y:S01]  /*e7a0*/  VIADD R101, R2, 0xa5 ;  /* 0x000000a502657836 */ /* 0x010fe20000000000 */
[----:B--2---:R-:W-:Y:S01]  /*e7b0*/  ISETP.LT.AND P1, PT, R104, UR6, !P0 ;  /* 0x0000000668007c0c */ /* 0x004fe2000c721270 */
[----:B------:R2:W-:Y:S01]  /*e7c0*/  @P4 STG.E.U16 desc[UR22][R96.64], R99 ;  /* 0x0000006360004986 */ /* 0x0005e2000c101516 */
[----:B-1----:R-:W-:Y:S01]  /*e7d0*/  ISETP.LT.AND P4, PT, R103, UR7, !P0 ;  /* 0x0000000767007c0c */ /* 0x002fe2000c781270 */
[----:B------:R-:W1:Y:S01]  /*e7e0*/  LDCU UR6, c[0x0][0x39c] ;  /* 0x00007380ff0677ac */ /* 0x000e620008000800 */
[----:B------:R-:W-:Y:S01]  /*e7f0*/  VIADD R104, R2, 0xa7 ;  /* 0x000000a702687836 */ /* 0x000fe20000000000 */
[----:B------:R-:W3:Y:S01]  /*e800*/  LDCU UR7, c[0x0][0x39c] ;  /* 0x00007380ff0777ac */ /* 0x000ee20008000800 */
[C---:B--2---:R-:W-:Y:S01]  /*e810*/  LEA.HI.X.SX32 R99, R102.reuse, R3, 0x1, P6 ;  /* 0x0000000366637211 */ /* 0x044fe200030f0eff */
[----:B------:R-:W-:-:S04]  /*e820*/  VIADD R102, R102, UR5 ;  /* 0x0000000566667c36 */ /* 0x000fc80008000000 */
[C---:B------:R-:W-:Y:S01]  /*e830*/  VIADD R103, R102.reuse, UR5 ;  /* 0x0000000566677c36 */ /* 0x040fe20008000000 */
[CC--:B------:R-:W-:Y:S01]  /*e840*/  LEA R100, P6, R102.reuse, R0.reuse, 0x1 ;  /* 0x0000000066647211 */ /* 0x0c0fe200078c08ff */
[----:B------:R2:W-:Y:S01]  /*e850*/  @P5 STG.E.U16 desc[UR22][R98.64], R219 ;  /* 0x000000db62005986 */ /* 0x0005e2000c101516 */
[----:B0-----:R-:W-:Y:S01]  /*e860*/  ISETP.LT.AND P5, PT, R101, UR4, !P0 ;  /* 0x0000000465007c0c */ /* 0x001fe2000c7a1270 */
[----:B------:R-:W0:Y:S01]  /*e870*/  LDCU UR4, c[0x0][0x39c] ;  /* 0x00007380ff0477ac */ /* 0x000e220008000800 */
[----:B------:R-:W-:Y:S01]  /*e880*/  LEA.HI.X.SX32 R101, R102, R3, 0x1, P6 ;  /* 0x0000000366657211 */ /* 0x000fe200030f0eff */
[----:B------:R-:W-:Y:S01]  /*e890*/  VIADD R102, R2, 0xa6 ;  /* 0x000000a602667836 */ /* 0x000fe20000000000 */
[----:B------:R-:W-:-:S04]  /*e8a0*/  LEA R96, P6, R103, R0, 0x1 ;  /* 0x0000000067607211 */ /* 0x000fc800078c08ff */
[C---:B------:R-:W-:Y:S01]  /*e8b0*/  LEA.HI.X.SX32 R97, R103.reuse, R3, 0x1, P6 ;  /* 0x0000000367617211 */ /* 0x040fe200030f0eff */
[----:B------:R-:W-:Y:S01]  /*e8c0*/  VIADD R103, R103, UR5 ;  /* 0x0000000567677c36 */ /* 0x000fe20008000000 */
[----:B--2---:R-:W-:-:S05]  /*e8d0*/  PRMT R99, R219, 0x7632, R99 ;  /* 0x00007632db637816 */ /* 0x004fca0000000063 */
[----:B------:R2:W-:Y:S01]  /*e8e0*/  @P2 STG.E.U16 desc[UR22][R100.64], R99 ;  /* 0x0000006364002986 */ /* 0x0005e2000c101516 */
[----:B-1----:R-:W-:Y:S01]  /*e8f0*/  ISETP.LT.AND P2, PT, R102, UR6, !P0 ;  /* 0x0000000666007c0c */ /* 0x002fe2000c741270 */
[----:B------:R-:W1:Y:S01]  /*e900*/  LDCU UR6, c[0x0][0x39c] ;  /* 0x00007380ff0677ac */ /* 0x000e620008000800 */
[C---:B------:R-:W-:Y:S01]  /*e910*/  VIADD R102, R103.reuse, UR5 ;  /* 0x0000000567667c36 */ /* 0x040fe20008000000 */
[----:B------:R4:W-:Y:S01]  /*e920*/  @P3 STG.E.U16 desc[UR22][R96.64], R105 ;  /* 0x0000006960003986 */ /* 0x0009e2000c101516 */
[----:B------:R-:W-:-:S04]  /*e930*/  LEA R98, P3, R103, R0, 0x1 ;  /* 0x0000000067627211 */ /* 0x000fc800078608ff */
[-C--:B--2---:R-:W-:Y:S02]  /*e940*/  LEA.HI.X.SX32 R99, R103, R3.reuse, 0x1, P3 ;  /* 0x0000000367637211 */ /* 0x084fe400018f0eff */
[----:B------:R-:W-:Y:S02]  /*e950*/  LEA R100, P6, R102, R0, 0x1 ;  /* 0x0000000066647211 */ /* 0x000fe400078c08ff */
[----:B----4-:R-:W-:Y:S01]  /*e960*/  PRMT R97, R69, 0x7632, R97 ;  /* 0x0000763245617816 */ /* 0x010fe20000000061 */
[----:B------:R-:W-:Y:S01]  /*e970*/  VIADD R69, R2, 0xa8 ;  /* 0x000000a802457836 */ /* 0x000fe20000000000 */
[----:B------:R-:W-:Y:S02]  /*e980*/  LEA.HI.X.SX32 R101, R102, R3, 0x1, P6 ;  /* 0x0000000366657211 */ /* 0x000fe400030f0eff */
[----:B---3--:R-:W-:Y:S01]  /*e990*/  ISETP.LT.AND P3, PT, R104, UR7, !P0 ;  /* 0x0000000768007c0c */ /* 0x008fe2000c761270 */
[----:B------:R2:W-:Y:S01]  /*e9a0*/  @P1 STG.E.U16 desc[UR22][R98.64], R97 ;  /* 0x0000006162001986 */ /* 0x0005e2000c101516 */
[----:B0-----:R-:W-:Y:S01]  /*e9b0*/  ISETP.LT.AND P1, PT, R69, UR4, !P0 ;  /* 0x0000000445007c0c */ /* 0x001fe2000c721270 */
[----:B------:R-:W-:Y:S01]  /*e9c0*/  VIADD R69, R102, UR5 ;  /* 0x0000000566457c36 */ /* 0x000fe20008000000 */
[----:B------:R-:W0:Y:S01]  /*e9d0*/  LDCU UR4, c[0x0][0x39c] ;  /* 0x00007380ff0477ac */ /* 0x000e220008000800 */
[----:B------:R-:W-:-:S03]  /*e9e0*/  VIADD R102, R2, 0xa9 ;  /* 0x000000a902667836 */ /* 0x000fc60000000000 */
[C---:B------:R-:W-:Y:S01]  /*e9f0*/  LEA R96, P6, R69.reuse, R0, 0x1 ;  /* 0x0000000045607211 */ /* 0x040fe200078c08ff */
[----:B------:R-:W3:Y:S01]  /*ea00*/  LDCU UR7, c[0x0][0x39c] ;  /* 0x00007380ff0777ac */ /* 0x000ee20008000800 */
[----:B--2---:R-:W-:Y:S02]  /*ea10*/  PRMT R99, R68, 0x7610, R99 ;  /* 0x0000761044637816 */ /* 0x004fe40000000063 */
[C---:B------:R-:W-:Y:S01]  /*ea20*/  LEA.HI.X.SX32 R97, R69.reuse, R3, 0x1, P6 ;  /* 0x0000000345617211 */ /* 0x040fe200030f0eff */
[----:B------:R-:W-:Y:S02]  /*ea30*/  VIADD R69, R69, UR5 ;  /* 0x0000000545457c36 */ /* 0x000fe40008000000 */
[----:B------:R2:W-:Y:S01]  /*ea40*/  @P4 STG.E.U16 desc[UR22][R100.64], R99 ;  /* 0x0000006364004986 */ /* 0x0005e2000c101516 */
[----:B-1----:R-:W-:Y:S01]  /*ea50*/  ISETP.LT.AND P4, PT, R102, UR6, !P0 ;  /* 0x0000000666007c0c */ /* 0x002fe2000c781270 */
[----:B------:R-:W1:Y:S01]  /*ea60*/  LDCU UR6, c[0x0][0x39c] ;  /* 0x00007380ff0677ac */ /* 0x000e620008000800 */
[----:B------:R-:W-:Y:S01]  /*ea70*/  VIADD R98, R69, UR5 ;  /* 0x0000000545627c36 */ /* 0x000fe20008000000 */
[----:B--2---:R-:W-:-:S05]  /*ea80*/  PRMT R101, R68, 0x7632, R101 ;  /* 0x0000763244657816 */ /* 0x004fca0000000065 */
[----:B------:R2:W-:Y:S01]  /*ea90*/  @P5 STG.E.U16 desc[UR22][R96.64], R101 ;  /* 0x0000006560005986 */ /* 0x0005e2000c101516 */
[----:B------:R-:W-:-:S04]  /*eaa0*/  LEA R68, P5, R69, R0, 0x1 ;  /* 0x0000000045447211 */ /* 0x000fc800078a08ff */
[----:B------:R-:W-:Y:S02]  /*eab0*/  LEA.HI.X.SX32 R69, R69, R3, 0x1, P5 ;  /* 0x0000000345457211 */ /* 0x000fe400028f0eff */
[----:B--2---:R-:W-:Y:S01]  /*eac0*/  F2FP.BF16.F32.PACK_AB R97, R71, R70 ;  /* 0x000000464761723e */ /* 0x004fe200000010ff */
[C---:B------:R-:W-:Y:S02]  /*ead0*/  VIADD R70, R2.reuse, 0xaa ;  /* 0x000000aa02467836 */ /* 0x040fe40000000000 */
[----:B------:R-:W-:Y:S01]  /*eae0*/  VIADD R96, R2, 0xab ;  /* 0x000000ab02607836 */ /* 0x000fe20000000000 */
[----:B------:R-:W-:Y:S01]  /*eaf0*/  PRMT R99, R97, 0x7632, R99 ;  /* 0x0000763261637816 */ /* 0x000fe20000000063 */
[----:B------:R2:W-:Y:S01]  /*eb00*/  @P2 STG.E.U16 desc[UR22][R68.64], R97 ;  /* 0x0000006144002986 */ /* 0x0005e2000c101516 */
[----:B0-----:R-:W-:Y:S01]  /*eb10*/  ISETP.LT.AND P6, PT, R70, UR4, !P0 ;  /* 0x0000000446007c0c */ /* 0x001fe2000c7c1270 */
[----:B------:R-:W0:Y:S01]  /*eb20*/  LDCU UR4, c[0x0][0x39c] ;  /* 0x00007380ff0477ac */ /* 0x000e220008000800 */
[----:B------:R-:W-:-:S02]  /*eb30*/  LEA R70, P5, R98, R0, 0x1 ;  /* 0x0000000062467211 */ /* 0x000fc400078a08ff */
[----:B-1----:R-:W-:Y:S01]  /*eb40*/  ISETP.LT.AND P2, PT, R96, UR6, !P0 ;  /* 0x0000000660007c0c */ /* 0x002fe2000c741270 */
[----:B------:R-:W1:Y:S01]  /*eb50*/  LDCU UR6, c[0x0][0x39c] ;  /* 0x00007380ff0677ac */ /* 0x000e620008000800 */
[C---:B------:R-:W-:Y:S01]  /*eb60*/  LEA.HI.X.SX32 R71, R98.reuse, R3, 0x1, P5 ;  /* 0x0000000362477211 */ /* 0x040fe200028f0eff */
[----:B------:R-:W-:-:S04]  /*eb70*/  VIADD R98, R98, UR5 ;  /* 0x0000000562627c36 */ /* 0x000fc80008000000 */
[----:B------:R4:W-:Y:S01]  /*eb80*/  @P3 STG.E.U16 desc[UR22][R70.64], R99 ;  /* 0x0000006346003986 */ /* 0x0009e2000c101516 */
[-C--:B------:R-:W-:Y:S01]  /*eb90*/  LEA R96, P3, R98, R0.reuse, 0x1 ;  /* 0x0000000062607211 */ /* 0x080fe200078608ff */
[----:B--2---:R-:W-:Y:S02]  /*eba0*/  VIADD R68, R2, 0xac ;  /* 0x000000ac02447836 */ /* 0x004fe40000000000 */
[C---:B------:R-:W-:Y:S01]  /*ebb0*/  VIADD R72, R98.reuse, UR5 ;  /* 0x0000000562487c36 */ /* 0x040fe20008000000 */
[-C--:B------:R-:W-:Y:S01]  /*ebc0*/  LEA.HI.X.SX32 R97, R98, R3.reuse, 0x1, P3 ;  /* 0x0000000362617211 */ /* 0x080fe200018f0eff */
[----:B------:R-:W-:Y:S01]  /*ebd0*/  VIADD R69, R2, 0xad ;  /* 0x000000ad02457836 */ /* 0x000fe20000000000 */
[----:B0-----:R-:W-:Y:S01]  /*ebe0*/  ISETP.LT.AND P3, PT, R68, UR4, !P0 ;  /* 0x0000000444007c0c */ /* 0x001fe2000c761270 */
[----:B------:R-:W0:Y:S01]  /*ebf0*/  LDCU UR4, c[0x0][0x39c] ;  /* 0x00007380ff0477ac */ /* 0x000e220008000800 */
[----:B------:R-:W-:Y:S01]  /*ec00*/  LEA R68, P5, R72, R0, 0x1 ;  /* 0x0000000048447211 */ /* 0x000fe200078a08ff */
[----:B------:R2:W-:Y:S01]  /*ec10*/  @P1 STG.E.U16 desc[UR22][R96.64], R73 ;  /* 0x0000004960001986 */ /* 0x0005e2000c101516 */
[----:B---3--:R-:W-:Y:S01]  /*ec20*/  ISETP.LT.AND P1, PT, R69, UR7, !P0 ;  /* 0x0000000745007c0c */ /* 0x008fe2000c721270 */
[----:B----4-:R-:W-:Y:S01]  /*ec30*/  VIADD R70, R2, 0xae ;  /* 0x000000ae02467836 */ /* 0x010fe20000000000 */
[C---:B------:R-:W-:Y:S01]  /*ec40*/  LEA.HI.X.SX32 R69, R72.reuse, R3, 0x1, P5 ;  /* 0x0000000348457211 */ /* 0x040fe200028f0eff */
[----:B------:R-:W-:Y:S01]  /*ec50*/  VIADD R72, R72, UR5 ;  /* 0x0000000548487c36 */ /* 0x000fe20008000000 */
[----:B------:R-:W-:Y:S01]  /*ec60*/  PRMT R71, R73, 0x7632, R71 ;  /* 0x0000763249477816 */ /* 0x000fe20000000047 */
[----:B------:R-:W3:Y:S01]  /*ec70*/  LDCU UR7, c[0x0][0x39c] ;  /* 0x00007380ff0777ac */ /* 0x000ee20008000800 */
[----:B-1----:R-:W-:-:S03]  /*ec80*/  ISETP.LT.AND P5, PT, R70, UR6, !P0 ;  /* 0x0000000646007c0c */ /* 0x002fc6000c7a1270 */
[----:B------:R1:W-:Y:S01]  /*ec90*/  @P4 STG.E.U16 desc[UR22][R68.64], R71 ;  /* 0x0000004744004986 */ /* 0x0003e2000c101516 */
[CC--:B------:R-:W-:Y:S01]  /*eca0*/  LEA R70, P4, R72.reuse, R0.reuse, 0x1 ;  /* 0x0000000048467211 */ /* 0x0c0fe200078808ff */
[----:B--2---:R-:W-:Y:S01]  /*ecb0*/  VIADD R96, R72, UR5 ;  /* 0x0000000548607c36 */ /* 0x004fe20008000000 */
[----:B------:R-:W2:Y:S01]  /*ecc0*/  LDCU UR6, c[0x0][0x39c] ;  /* 0x00007380ff0677ac */ /* 0x000ea20008000800 */
[----:B------:R-:W-:Y:S02]  /*ecd0*/  PRMT R97, R74, 0x7632, R97 ;  /* 0x000076324a617816 */ /* 0x000fe40000000061 */
[----:B-1----:R-:W-:Y:S02]  /*ece0*/  LEA.HI.X.SX32 R71, R72, R3, 0x1, P4 ;  /* 0x0000000348477211 */ /* 0x002fe400020f0eff */
[----:B------:R-:W-:Y:S02]  /*ecf0*/  LEA R72, P4, R96, R0, 0x1 ;  /* 0x0000000060487211 */ /* 0x000fe400078808ff */
[----:B------:R-:W-:-:S02]  /*ed00*/  PRMT R69, R74, 0x7610, R69 ;  /* 0x000076104a457816 */ /* 0x000fc40000000045 */
[C---:B------:R-:W-:Y:S01]  /*ed10*/  LEA.HI.X.SX32 R73, R96.reuse, R3, 0x1, P4 ;  /* 0x0000000360497211 */ /* 0x040fe200020f0eff */
[----:B------:R-:W-:Y:S01]  /*ed20*/  VIADD R96, R96, UR5 ;  /* 0x0000000560607c36 */ /* 0x000fe20008000000 */
[----:B0-----:R-:W-:Y:S01]  /*ed30*/  ISETP.LT.AND P4, PT, R75, UR4, !P0 ;  /* 0x000000044b007c0c */ /* 0x001fe2000c781270 */
[----:B------:R0:W-:Y:S01]  /*ed40*/  @P6 STG.E.U16 desc[UR22][R70.64], R69 ;  /* 0x0000004546006986 */ /* 0x0001e2000c101516 */
[----:B------:R-:W1:Y:S01]  /*ed50*/  LDCU UR4, c[0x0][0x39c] ;  /* 0x00007380ff0477ac */ /* 0x000e620008000800 */
[C---:B------:R-:W-:Y:S02]  /*ed60*/  VIADD R74, R96.reuse, UR5 ;  /* 0x00000005604a7c36 */ /* 0x040fe40008000000 */
[----:B------:R4:W-:Y:S01]  /*ed70*/  @P2 STG.E.U16 desc[UR22][R72.64], R97 ;  /* 0x0000006148002986 */ /* 0x0009e2000c101516 */
[----:B------:R-:W-:Y:S01]  /*ed80*/  LEA R68, P2, R96, R0, 0x1 ;  /* 0x0000000060447211 */ /* 0x000fe200078408ff */
[----:B------:R-:W-:-:S03]  /*ed90*/  VIADD R75, R2, 0xb0 ;  /* 0x000000b0024b7836 */ /* 0x000fc60000000000 */
[-C--:B0-----:R-:W-:Y:S01]  /*eda0*/  LEA.HI.X.SX32 R69, R96, R3.reuse, 0x1, P2 ;  /* 0x0000000360457211 */ /* 0x081fe200010f0eff */
[----:B------:R-:W-:Y:S01]  /*edb0*/  VIADD R71, R2, 0xb1 ;  /* 0x000000b102477836 */ /* 0x000fe20000000000 */
[-C--:B------:R-:W-:Y:S02]  /*edc0*/  LEA R70, P6, R74, R0.reuse, 0x1 ;  /* 0x000000004a467211 */ /* 0x080fe400078c08ff */
[----:B--2---:R-:W-:Y:S01]  /*edd0*/  ISETP.LT.AND P2, PT, R75, UR6, !P0 ;  /* 0x000000064b007c0c */ /* 0x004fe2000c741270 */
[----:B------:R0:W-:Y:S01]  /*ede0*/  @P3 STG.E.U16 desc[UR22][R68.64], R76 ;  /* 0x0000004c44003986 */ /* 0x0001e2000c101516 */
[----:B------:R-:W2:Y:S01]  /*edf0*/  LDCU UR6, c[0x0][0x39c] ;  /* 0x00007380ff0677ac */ /* 0x000ea20008000800 */
[----:B---3--:R-:W-:Y:S01]  /*ee00*/  ISETP.LT.AND P3, PT, R71, UR7, !P0 ;  /* 0x0000000747007c0c */ /* 0x008fe2000c761270 */
[----:B----4-:R-:W-:Y:S01]  /*ee10*/  VIADD R73, R2, 0xb2 ;  /* 0x000000b202497836 */ /* 0x010fe20000000000 */
[C---:B------:R-:W-:Y:S01]  /*ee20*/  LEA.HI.X.SX32 R71, R74.reuse, R3, 0x1, P6 ;  /* 0x000000034a477211 */ /* 0x040fe200030f0eff */
[----:B------:R-:W-:Y:S01]  /*ee30*/  VIADD R74, R74, UR5 ;  /* 0x000000054a4a7c36 */ /* 0x000fe20008000000 */
[----:B------:R-:W3:Y:S03]  /*ee40*/  LDCU UR7, c[0x0][0x39c] ;  /* 0x00007380ff0777ac */ /* 0x000ee60008000800 */
[C---:B------:R-:W-:Y:S01]  /*ee50*/  VIADD R75, R74.reuse, UR5 ;  /* 0x000000054a4b7c36 */ /* 0x040fe20008000000 */
[----:B------:R-:W-:-:S02]  /*ee60*/  LEA R72, P6, R74, R0, 0x1 ;  /* 0x000000004a487211 */ /* 0x000fc400078c08ff */
[----:B0-----:R-:W-:Y:S01]  /*ee70*/  PRMT R69, R76, 0x7632, R69 ;  /* 0x000076324c457816 */ /* 0x001fe20000000045 */
[----:B------:R-:W-:-:S04]  /*ee80*/  VIADD R76, R2, 0xb4 ;  /* 0x000000b4024c7836 */ /* 0x000fc80000000000 */
[----:B------:R0:W-:Y:S01]  /*ee90*/  @P1 STG.E.U16 desc[UR22][R70.64], R69 ;  /* 0x0000004546001986 */ /* 0x0001e2000c101516 */
[----:B-1----:R-:W-:Y:S01]  /*eea0*/  ISETP.LT.AND P1, PT, R73, UR4, !P0 ;  /* 0x0000000449007c0c */ /* 0x002fe2000c721270 */
[----:B------:R-:W1:Y:S01]  /*eeb0*/  LDCU UR4, c[0x0][0x39c] ;  /* 0x00007380ff0477ac */ /* 0x000e620008000800 */
[----:B------:R-:W-:Y:S01]  /*eec0*/  LEA.HI.X.SX32 R73, R74, R3, 0x1, P6 ;  /* 0x000000034a497211 */ /* 0x000fe200030f0eff */
[----:B------:R-:W-:Y:S01]  /*eed0*/  VIADD R74, R2, 0xb3 ;  /* 0x000000b3024a7836 */ /* 0x000fe20000000000 */
[----:B------:R-:W-:-:S03]  /*eee0*/  LEA R68, P6, R75, R0, 0x1 ;  /* 0x000000004b447211 */ /* 0x000fc600078c08ff */
[----:B------:R-:W-:Y:S01]  /*eef0*/  @P5 STG.E.U16 desc[UR22][R72.64], R78 ;  /* 0x0000004e48005986 */ /* 0x000fe2000c101516 */
[----:B--2---:R-:W-:Y:S01]  /*ef00*/  ISETP.LT.AND P5, PT, R74, UR6, !P0 ;  /* 0x000000064a007c0c */ /* 0x004fe2000c7a1270 */
[----:B------:R-:W2:Y:S01]  /*ef10*/  LDCU UR6, c[0x0][0x39c] ;  /* 0x00007380ff0677ac */ /* 0x000ea20008000800 */
[C---:B0-----:R-:W-:Y:S01]  /*ef20*/  LEA.HI.X.SX32 R69, R75.reuse, R3, 0x1, P6 ;  /* 0x000000034b457211 */ /* 0x041fe200030f0eff */
[----:B------:R-:W-:Y:S01]  /*ef30*/  VIADD R75, R75, UR5 ;  /* 0x000000054b4b7c36 */ /* 0x000fe20008000000 */
[----:B------:R-:W-:-:S03]  /*ef40*/  PRMT R71, R78, 0x7632, R71 ;  /* 0x000076324e477816 */ /* 0x000fc60000000047 */
[C---:B------:R-:W-:Y:S02]  /*ef50*/  VIADD R74, R75.reuse, UR5 ;  /* 0x000000054b4a7c36 */ /* 0x040fe40008000000 */
[----:B------:R0:W-:Y:S01]  /*ef60*/  @P4 STG.E.U16 desc[UR22][R68.64], R71 ;  /* 0x0000004744004986 */ /* 0x0001e2000c101516 */
[CC--:B------:R-:W-:Y:S02]  /*ef70*/  LEA R70, P4, R75.reuse, R0.reuse, 0x1 ;  /* 0x000000004b467211 */ /* 0x0c0fe400078808ff */
[----:B-1----:R-:W-:Y:S01]  /*ef80*/  ISETP.LT.AND P6, PT, R76, UR4, !P0 ;  /* 0x000000044c007c0c */ /* 0x002fe2000c7c1270 */
[----:B------:R-:W1:Y:S01]  /*ef90*/  LDCU UR4, c[0x0][0x39c] ;  /* 0x00007380ff0477ac */ /* 0x000e620008000800 */
[C---:B------:R-:W-:Y:S01]  /*efa0*/  VIADD R76, R2.reuse, 0xba ;  /* 0x000000ba024c7836 */ /* 0x040fe20000000000 */
[----:B0-----:R-:W-:Y:S01]  /*efb0*/  LEA.HI.X.SX32 R71, R75, R3, 0x1, P4 ;  /* 0x000000034b477211 */ /* 0x001fe200020f0eff */
[----:B------:R-:W-:Y:S01]  /*efc0*/  VIADD R68, R2, 0xb5 ;  /* 0x000000b502447836 */ /* 0x000fe20000000000 */
[----:B------:R-:W-:-:S02]  /*efd0*/  LEA R72, P4, R74, R0, 0x1 ;  /* 0x000000004a487211 */ /* 0x000fc400078808ff */
[----:B------:R-:W-:Y:S01]  /*efe0*/  PRMT R69, R80, 0x7632, R69 ;  /* 0x0000763250457816 */ /* 0x000fe20000000045 */
[----:B------:R0:W-:Y:S01]  /*eff0*/  @P2 STG.E.U16 desc[UR22][R70.64], R80 ;  /* 0x0000005046002986 */ /* 0x0001e2000c101516 */
[C---:B------:R-:W-:Y:S01]  /*f000*/  LEA.HI.X.SX32 R73, R74.reuse, R3, 0x1, P4 ;  /* 0x000000034a497211 */ /* 0x040fe200020f0eff */
[----:B------:R-:W-:Y:S01]  /*f010*/  VIADD R74, R74, UR5 ;  /* 0x000000054a4a7c36 */ /* 0x000fe20008000000 */
[----:B--2---:R-:W-:Y:S01]  /*f020*/  ISETP.LT.AND P2, PT, R68, UR6, !P0 ;  /* 0x0000000644007c0c */ /* 0x004fe2000c741270 */
[----:B------:R-:W2:Y:S02]  /*f030*/  LDCU UR6, c[0x0][0x39c] ;  /* 0x00007380ff0677ac */ /* 0x000ea40008000800 */
[----:B------:R4:W-:Y:S01]  /*f040*/  @P3 STG.E.U16 desc[UR22][R72.64], R69 ;  /* 0x0000004548003986 */ /* 0x0009e2000c101516 */
[C---:B------:R-:W-:Y:S01]  /*f050*/  LEA R68, P3, R74.reuse, R0, 0x1 ;  /* 0x000000004a447211 */ /* 0x040fe200078608ff */
[----:B------:R-:W-:Y:S02]  /*f060*/  VIADD R75, R74, UR5 ;  /* 0x000000054a4b7c36 */ /* 0x000fe40008000000 */
[----:B0-----:R-:W-:-:S02]  /*f070*/  VIADD R70, R2, 0xb6 ;  /* 0x000000b602467836 */ /* 0x001fc40000000000 */
[----:B------:R-:W-:Y:S01]  /*f080*/  VIADD R71, R2, 0xb7 ;  /* 0x000000b702477836 */ /* 0x000fe20000000000 */
[-C--:B----4-:R-:W-:Y:S01]  /*f090*/  LEA.HI.X.SX32 R69, R74, R3.reuse, 0x1, P3 ;  /* 0x000000034a457211 */ /* 0x090fe200018f0eff */
[----:B------:R-:W-:Y:S01]  /*f0a0*/  VIADD R72, R2, 0xb8 ;  /* 0x000000b802487836 */ /* 0x000fe20000000000 */
[----:B-1----:R-:W-:Y:S01]  /*f0b0*/  ISETP.LT.AND P3, PT, R70, UR4, !P0 ;  /* 0x0000000446007c0c */ /* 0x002fe2000c761270 */
[----:B------:R-:W0:Y:S01]  /*f0c0*/  LDCU UR4, c[0x0][0x39c] ;  /* 0x00007380ff0477ac */ /* 0x000e220008000800 */
[----:B------:R-:W-:Y:S01]  /*f0d0*/  LEA R70, P4, R75, R0, 0x1 ;  /* 0x000000004b467211 */ /* 0x000fe200078808ff */
[----:B------:R1:W-:Y:S01]  /*f0e0*/  @P1 STG.E.U16 desc[UR22][R68.64], R82 ;  /* 0x0000005244001986 */ /* 0x0003e2000c101516 */
[----:B---3--:R-:W-:Y:S01]  /*f0f0*/  ISETP.LT.AND P1, PT, R71, UR7, !P0 ;  /* 0x0000000747007c0c */ /* 0x008fe2000c721270 */
[----:B------:R-:W3:Y:S01]  /*f100*/  LDCU UR7, c[0x0][0x39c] ;  /* 0x00007380ff0777ac */ /* 0x000ee20008000800 */
[C---:B------:R-:W-:Y:S01]  /*f110*/  LEA.HI.X.SX32 R71, R75.reuse, R3, 0x1, P4 ;  /* 0x000000034b477211 */ /* 0x040fe200020f0eff */
[----:B------:R-:W-:Y:S01]  /*f120*/  VIADD R75, R75, UR5 ;  /* 0x000000054b4b7c36 */ /* 0x000fe20008000000 */
[----:B--2---:R-:W-:Y:S01]  /*f130*/  ISETP.LT.AND P4, PT, R72, UR6, !P0 ;  /* 0x0000000648007c0c */ /* 0x004fe2000c781270 */
[----:B------:R-:W2:Y:S02]  /*f140*/  LDCU UR6, c[0x0][0x39c] ;  /* 0x00007380ff0677ac */ /* 0x000ea40008000800 */
[----:B------:R-:W-:Y:S01]  /*f150*/  VIADD R74, R75, UR5 ;  /* 0x000000054b4a7c36 */ /* 0x000fe20008000000 */
[----:B-1----:R-:W-:-:S05]  /*f160*/  PRMT R69, R82, 0x7632, R69 ;  /* 0x0000763252457816 */ /* 0x002fca0000000045 */
[----:B------:R1:W-:Y:S01]  /*f170*/  @P5 STG.E.U16 desc[UR22][R70.64], R69 ;  /* 0x0000004546005986 */ /* 0x0003e2000c101516 */
[----:B------:R-:W-:-:S04]  /*f180*/  LEA R72, P5, R75, R0, 0x1 ;  /* 0x000000004b487211 */ /* 0x000fc800078a08ff */
[----:B------:R-:W-:Y:S01]  /*f190*/  LEA.HI.X.SX32 R73, R75, R3, 0x1, P5 ;  /* 0x000000034b497211 */ /* 0x000fe200028f0eff */
[----:B------:R-:W-:Y:S01]  /*f1a0*/  VIADD R75, R2, 0xb9 ;  /* 0x000000b9024b7836 */ /* 0x000fe20000000000 */
[----:B------:R-:W-:-:S03]  /*f1b0*/  LEA R68, P5, R74, R0, 0x1 ;  /* 0x000000004a447211 */ /* 0x000fc600078a08ff */
[----:B------:R4:W-:Y:S01]  /*f1c0*/  @P6 STG.E.U16 desc[UR22][R72.64], R84 ;  /* 0x0000005448006986 */ /* 0x0009e2000c101516 */
[----:B-1----:R-:W-:Y:S02]  /*f1d0*/  PRMT R71, R84, 0x7632, R71 ;  /* 0x0000763254477816 */ /* 0x002fe40000000047 */
[C---:B------:R-:W-:Y:S01]  /*f1e0*/  LEA.HI.X.SX32 R69, R74.reuse, R3, 0x1, P5 ;  /* 0x000000034a457211 */ /* 0x040fe200028f0eff */
[----:B------:R-:W-:Y:S01]  /*f1f0*/  VIADD R74, R74, UR5 ;  /* 0x000000054a4a7c36 */ /* 0x000fe20008000000 */
[----:B0-----:R-:W-:Y:S01]  /*f200*/  ISETP.LT.AND P5, PT, R75, UR4, !P0 ;  /* 0x000000044b007c0c */ /* 0x001fe2000c7a1270 */
[----:B------:R-:W0:Y:S02]  /*f210*/  LDCU UR4, c[0x0][0x39c] ;  /* 0x00007380ff0477ac */ /* 0x000e240008000800 */
[----:B------:R1:W-:Y:S01]  /*f220*/  @P2 STG.E.U16 desc[UR22][R68.64], R71 ;  /* 0x0000004744002986 */ /* 0x0003e2000c101516 */
[C---:B------:R-:W-:Y:S01]  /*f230*/  LEA R70, P2, R74.reuse, R0, 0x1 ;  /* 0x000000004a467211 */ /* 0x040fe200078408ff */
[----:B------:R-:W-:-:S02]  /*f240*/  VIADD R75, R74, UR5 ;  /* 0x000000054a4b7c36 */ /* 0x000fc40008000000 */
[----:B----4-:R-:W-:-:S03]  /*f250*/  VIADD R73, R2, 0xbb ;  /* 0x000000bb02497836 */ /* 0x010fc60000000000 */
[----:B------:R-:W-:Y:S02]  /*f260*/  LEA R72, P6, R75, R0, 0x1 ;  /* 0x000000004b487211 */ /* 0x000fe400078c08ff */
[-C--:B-1----:R-:W-:Y:S01]  /*f270*/  LEA.HI.X.SX32 R71, R74, R3.reuse, 0x1, P2 ;  /* 0x000000034a477211 */ /* 0x082fe200010f0eff */
[----:B------:R-:W-:Y:S01]  /*f280*/  VIADD R69, R2, 0xbc ;  /* 0x000000bc02457836 */ /* 0x000fe20000000000 */
[----:B--2---:R-:W-:Y:S01]  /*f290*/  ISETP.LT.AND P2, PT, R76, UR6, !P0 ;  /* 0x000000064c007c0c */ /* 0x004fe2000c741270 */
[----:B------:R-:W1:Y:S01]  /*f2a0*/  LDCU UR6, c[0x0][0x39c] ;  /* 0x00007380ff0677ac */ /* 0x000e620008000800 */
[----:B------:R-:W-:Y:S01]  /*f2b0*/  VIADD R76, R2, 0xbe ;  /* 0x000000be024c7836 */ /* 0x000fe20000000000 */
[----:B------:R2:W-:Y:S01]  /*f2c0*/  @P3 STG.E.U16 desc[UR22][R70.64], R86 ;  /* 0x0000005646003986 */ /* 0x0005e2000c101516 */
[----:B---3--:R-:W-:Y:S01]  /*f2d0*/  ISETP.LT.AND P3, PT, R73, UR7, !P0 ;  /* 0x0000000749007c0c */ /* 0x008fe2000c761270 */
[----:B------:R-:W3:Y:S01]  /*f2e0*/  LDCU UR7, c[0x0][0x39c] ;  /* 0x00007380ff0777ac */ /* 0x000ee20008000800 */
[C---:B------:R-:W-:Y:S01]  /*f2f0*/  LEA.HI.X.SX32 R73, R75.reuse, R3, 0x1, P6 ;  /* 0x000000034b497211 */ /* 0x040fe200030f0eff */
[----:B------:R-:W-:-:S04]  /*f300*/  VIADD R75, R75, UR5 ;  /* 0x000000054b4b7c36 */ /* 0x000fc80008000000 */
[C---:B------:R-:W-:Y:S01]  /*f310*/  VIADD R74, R75.reuse, UR5 ;  /* 0x000000054b4a7c36 */ /* 0x040fe20008000000 */
[----:B------:R-:W-:Y:S02]  /*f320*/  LEA R68, P6, R75, R0, 0x1 ;  /* 0x000000004b447211 */ /* 0x000fe400078c08ff */
[----:B--2---:R-:W-:-:S05]  /*f330*/  PRMT R71, R86, 0x7632, R71 ;  /* 0x0000763256477816 */ /* 0x004fca0000000047 */
[----:B------:R2:W-:Y:S01]  /*f340*/  @P1 STG.E.U16 desc[UR22][R72.64], R71 ;  /* 0x0000004748001986 */ /* 0x0005e2000c101516 */
[----:B0-----:R-:W-:Y:S01]  /*f350*/  ISETP.LT.AND P1, PT, R69, UR4, !P0 ;  /* 0x0000000445007c0c */ /* 0x001fe2000c721270 */
[----:B------:R-:W0:Y:S01]  /*f360*/  LDCU UR4, c[0x0][0x39c] ;  /* 0x00007380ff0477ac */ /* 0x000e220008000800 */
[----:B------:R-:W-:Y:S01]  /*f370*/  LEA.HI.X.SX32 R69, R75, R3, 0x1, P6 ;  /* 0x000000034b457211 */ /* 0x000fe200030f0eff */
[----:B------:R-:W-:Y:S01]  /*f380*/  VIADD R75, R2, 0xbd ;  /* 0x000000bd024b7836 */ /* 0x000fe20000000000 */
[----:B------:R-:W-:-:S03]  /*f390*/  LEA R70, P6, R74, R0, 0x1 ;  /* 0x000000004a467211 */ /* 0x000fc600078c08ff */
[----:B------:R4:W-:Y:S01]  /*f3a0*/  @P4 STG.E.U16 desc[UR22][R68.64], R88 ;  /* 0x0000005844004986 */ /* 0x0009e2000c101516 */
[----:B-1----:R-:W-:Y:S01]  /*f3b0*/  ISETP.LT.AND P4, PT, R75, UR6, !P0 ;  /* 0x000000064b007c0c */ /* 0x002fe2000c781270 */
[----:B------:R-:W1:Y:S01]  /*f3c0*/  LDCU UR6, c[0x0][0x39c] ;  /* 0x00007380ff0677ac */ /* 0x000e620008000800 */
[C---:B--2---:R-:W-:Y:S01]  /*f3d0*/  LEA.HI.X.SX32 R71, R74.reuse, R3, 0x1, P6 ;  /* 0x000000034a477211 */ /* 0x044fe200030f0eff */
[----:B------:R-:W-:-:S04]  /*f3e0*/  VIADD R74, R74, UR5 ;  /* 0x000000054a4a7c36 */ /* 0x000fc80008000000 */
[----:B------:R-:W-:Y:S01]  /*f3f0*/  VIADD R75, R74, UR5 ;  /* 0x000000054a4b7c36 */ /* 0x000fe20008000000 */
[----:B----4-:R-:W-:Y:S02]  /*f400*/  PRMT R69, R88, 0x7632, R69 ;  /* 0x0000763258457816 */ /* 0x010fe40000000045 */
[----:B0-----:R-:W-:Y:S01]  /*f410*/  ISETP.LT.AND P6, PT, R76, UR4, !P0 ;  /* 0x000000044c007c0c */ /* 0x001fe2000c7c1270 */
[----:B------:R-:W0:Y:S01]  /*f420*/  LDCU UR4, c[0x0][0x39c] ;  /* 0x00007380ff0477ac */ /* 0x000e220008000800 */
[----:B------:R-:W-:Y:S01]  /*f430*/  PRMT R76, R94, 0x7632, R76 ;  /* 0x000076325e4c7816 */ /* 0x000fe2000000004c */
[----:B------:R2:W-:Y:S01]  /*f440*/  @P5 STG.E.U16 desc[UR22][R70.64], R69 ;  /* 0x0000004546005986 */ /* 0x0005e2000c101516 */
[----:B------:R-:W-:-:S04]  /*f450*/  LEA R72, P5, R74, R0, 0x1 ;  /* 0x000000004a487211 */ /* 0x000fc800078a08ff */
[----:B------:R-:W-:Y:S02]  /*f460*/  LEA.HI.X.SX32 R73, R74, R3, 0x1, P5 ;  /* 0x000000034a497211 */ /* 0x000fe400028f0eff */
[----:B------:R-:W-:-:S03]  /*f470*/  LEA R68, P5, R75, R0, 0x1 ;  /* 0x000000004b447211 */ /* 0x000fc600078a08ff */
[----:B------:R4:W-:Y:S01]  /*f480*/  @P2 STG.E.U16 desc[UR22][R72.64], R90 ;  /* 0x0000005a48002986 */ /* 0x0009e2000c101516 */
[----:B--2---:R-:W-:Y:S01]  /*f490*/  VIADD R70, R2, 0xbf ;  /* 0x000000bf02467836 */ /* 0x004fe20000000000 */
[C---:B------:R-:W-:Y:S01]  /*f4a0*/  LEA.HI.X.SX32 R69, R75.reuse, R3, 0x1, P5 ;  /* 0x000000034b457211 */ /* 0x040fe200028f0eff */
[----:B------:R-:W-:Y:S01]  /*f4b0*/  VIADD R75, R75, UR5 ;  /* 0x000000054b4b7c36 */ /* 0x000fe20008000000 */
[----:B------:R-:W-:Y:S02]  /*f4c0*/  PRMT R71, R90, 0x7632, R71 ;  /* 0x000076325a477816 */ /* 0x000fe40000000047 */
[----:B-1----:R-:W-:Y:S01]  /*f4d0*/  ISETP.LT.AND P2, PT, R70, UR6, !P0 ;  /* 0x0000000646007c0c */ /* 0x002fe2000c741270 */
[----:B------:R-:W1:Y:S01]  /*f4e0*/  LDCU UR6, c[0x0][0x39c] ;  /* 0x00007380ff0677ac */ /* 0x000e620008000800 */
[C---:B------:R-:W-:Y:S01]  /*f4f0*/  VIADD R74, R75.reuse, UR5 ;  /* 0x000000054b4a7c36 */ /* 0x040fe20008000000 */
[----:B------:R2:W-:Y:S01]  /*f500*/  @P3 STG.E.U16 desc[UR22][R68.64], R71 ;  /* 0x0000004744003986 */ /* 0x0005e2000c101516 */
[----:B------:R-:W-:Y:S01]  /*f510*/  LEA R70, P3, R75, R0, 0x1 ;  /* 0x000000004b467211 */ /* 0x000fe200078608ff */
[----:B----4-:R-:W-:-:S02]  /*f520*/  VIADD R72, R2, 0xc0 ;  /* 0x000000c002487836 */ /* 0x010fc40000000000 */
[C---:B------:R-:W-:Y:S01]  /*f530*/  VIADD R73, R2.reuse, 0xc1 ;  /* 0x000000c102497836 */ /* 0x040fe20000000000 */
[-C--:B--2---:R-:W-:Y:S01]  /*f540*/  LEA.HI.X.SX32 R71, R75, R3.reuse, 0x1, P3 ;  /* 0x000000034b477211 */ /* 0x084fe200018f0eff */
[----:B------:R-:W-:Y:S01]  /*f550*/  VIADD R68, R2, 0xc2 ;  /* 0x000000c202447836 */ /* 0x000fe20000000000 */
[----:B0-----:R-:W-:Y:S01]  /*f560*/  ISETP.LT.AND P3, PT, R72, UR4, !P0 ;  /* 0x0000000448007c0c */ /* 0x001fe2000c761270 */
[----:B------:R-:W0:Y:S01]  /*f570*/  LDCU UR4, c[0x0][0x39c] ;  /* 0x00007380ff0477ac */ /* 0x000e220008000800 */
[C---:B------:R-:W-:Y:S01]  /*f580*/  LEA R72, P5, R74.reuse, R0, 0x1 ;  /* 0x000000004a487211 */ /* 0x040fe200078a08ff */
[----:B------:R-:W-:Y:S01]  /*f590*/  @P1 STG.E.U16 desc[UR22][R70.64], R92 ;  /* 0x0000005c46001986 */ /* 0x000fe2000c101516 */
[----:B---3--:R-:W-:Y:S01]  /*f5a0*/  ISETP.LT.AND P1, PT, R73, UR7, !P0 ;  /* 0x0000000749007c0c */ /* 0x008fe2000c721270 */
[----:B------:R-:W2:Y:S01]  /*f5b0*/  LDCU UR7, c[0x0][0x39c] ;  /* 0x00007380ff0777ac */ /* 0x000ea20008000800 */
[C---:B------:R-:W-:Y:S01]  /*f5c0*/  LEA.HI.X.SX32 R73, R74.reuse, R3, 0x1, P5 ;  /* 0x000000034a497211 */ /* 0x040fe200028f0eff */
[----:B------:R-:W-:Y:S01]  /*f5d0*/  VIADD R74, R74, UR5 ;  /* 0x000000054a4a7c36 */ /* 0x000fe20008000000 */
[----:B------:R-:W-:-:S02]  /*f5e0*/  PRMT R69, R92, 0x7632, R69 ;  /* 0x000076325c457816 */ /* 0x000fc40000000045 */
[----:B-1----:R-:W-:Y:S01]  /*f5f0*/  ISETP.LT.AND P5, PT, R68, UR6, !P0 ;  /* 0x0000000644007c0c */ /* 0x002fe2000c7a1270 */
[C---:B------:R-:W-:Y:S01]  /*f600*/  VIADD R75, R74.reuse, UR5 ;  /* 0x000000054a4b7c36 */ /* 0x040fe20008000000 */
[----:B------:R-:W1:Y:S01]  /*f610*/  LDCU UR6, c[0x0][0x39c] ;  /* 0x00007380ff0677ac */ /* 0x000e620008000800 */
[----:B------:R3:W-:Y:S01]  /*f620*/  @P4 STG.E.U16 desc[UR22][R72.64], R69 ;  /* 0x0000004548004986 */ /* 0x0007e2000c101516 */
[----:B------:R-:W-:-:S04]  /*f630*/  LEA R68, P4, R74, R0, 0x1 ;  /* 0x000000004a447211 */ /* 0x000fc800078808ff */
[-C--:B---3--:R-:W-:Y:S01]  /*f640*/  LEA.HI.X.SX32 R69, R74, R3.reuse, 0x1, P4 ;  /* 0x000000034a457211 */ /* 0x088fe200020f0eff */
[C---:B------:R-:W-:Y:S01]  /*f650*/  VIADD R74, R2.reuse, 0xc3 ;  /* 0x000000c3024a7836 */ /* 0x040fe20000000000 */
[C---:B------:R-:W-:Y:S01]  /*f660*/  LEA R70, P4, R75.reuse, R0, 0x1 ;  /* 0x000000004b467211 */ /* 0x040fe200078808ff */
[----:B------:R-:W-:Y:S02]  /*f670*/  VIADD R73, R2, 0xc4 ;  /* 0x000000c402497836 */ /* 0x000fe40000000000 */
[----:B------:R3:W-:Y:S01]  /*f680*/  @P6 STG.E.U16 desc[UR22][R68.64], R94 ;  /* 0x0000005e44006986 */ /* 0x0007e2000c101516 */
[C---:B------:R-:W-:Y:S01]  /*f690*/  LEA.HI.X.SX32 R71, R75.reuse, R3, 0x1, P4 ;  /* 0x000000034b477211 */ /* 0x040fe200020f0eff */
[----:B------:R-:W-:Y:S01]  /*f6a0*/  VIADD R75, R75, UR5 ;  /* 0x000000054b4b7c36 */ /* 0x000fe20008000000 */
[----:B0-----:R-:W-:Y:S01]  /*f6b0*/  ISETP.LT.AND P4, PT, R74, UR4, !P0 ;  /* 0x000000044a007c0c */ /* 0x001fe2000c781270 */
[----:B------:R-:W0:Y:S02]  /*f6c0*/  LDCU UR4, c[0x0][0x39c] ;  /* 0x00007380ff0477ac */ /* 0x000e240008000800 */
[----:B------:R4:W-:Y:S01]  /*f6d0*/  @P2 STG.E.U16 desc[UR22][R70.64], R76 ;  /* 0x0000004c46002986 */ /* 0x0009e2000c101516 */
[----:B------:R-:W-:-:S02]  /*f6e0*/  VIADD R72, R75, UR5 ;  /* 0x000000054b487c36 */ /* 0x000fc40008000000 */
[----:B---3--:R-:W-:-:S03]  /*f6f0*/  VIADD R69, R2, 0xc5 ;  /* 0x000000c502457836 */ /* 0x008fc60000000000 */
[C---:B------:R-:W-:Y:S02]  /*f700*/  LEA R68, P6, R72.reuse, R0, 0x1 ;  /* 0x0000000048447211 */ /* 0x040fe400078c08ff */
[----:B----4-:R-:W-:Y:S02]  /*f710*/  F2FP.BF16.F32.PACK_AB R71, R5, R4 ;  /* 0x000000040547723e */ /* 0x010fe400000010ff */
[----:B------:R-:W-:Y:S02]  /*f720*/  LEA R4, P2, R75, R0, 0x1 ;  /* 0x000000004b047211 */ /* 0x000fe400078408ff */
[----:B------:R-:W-:Y:S02]  /*f730*/  PRMT R74, R71, 0x7610, R74 ;  /* 0x00007610474a7816 */ /* 0x000fe4000000004a */
[-C--:B------:R-:W-:Y:S02]  /*f740*/  LEA.HI.X.SX32 R5, R75, R3.reuse, 0x1, P2 ;  /* 0x000000034b057211 */ /* 0x080fe400010f0eff */
[----:B-1----:R-:W-:Y:S01]  /*f750*/  ISETP.LT.AND P2, PT, R73, UR6, !P0 ;  /* 0x0000000649007c0c */ /* 0x002fe2000c741270 */
[----:B------:R-:W1:Y:S02]  /*f760*/  LDCU UR6, c[0x0][0x39c] ;  /* 0x00007380ff0677ac */ /* 0x000e640008000800 */
[----:B------:R3:W-:Y:S01]  /*f770*/  @P3 STG.E.U16 desc[UR22][R4.64], R74 ;  /* 0x0000004a04003986 */ /* 0x0007e2000c101516 */
[----:B--2---:R-:W-:Y:S01]  /*f780*/  ISETP.LT.AND P3, PT, R69, UR7, !P0 ;  /* 0x0000000745007c0c */ /* 0x004fe2000c761270 */
[----:B------:R-:W2:Y:S01]  /*f790*/  LDCU UR7, c[0x0][0x39c] ;  /* 0x00007380ff0777ac */ /* 0x000ea20008000800 */
[C---:B------:R-:W-:Y:S01]  /*f7a0*/  LEA.HI.X.SX32 R69, R72.reuse, R3, 0x1, P6 ;  /* 0x0000000348457211 */ /* 0x040fe200030f0eff */
[----:B------:R-:W-:-:S04]  /*f7b0*/  VIADD R72, R72, UR5 ;  /* 0x0000000548487c36 */ /* 0x000fc80008000000 */
[C---:B------:R-:W-:Y:S01]  /*f7c0*/  VIADD R6, R72.reuse, UR5 ;  /* 0x0000000548067c36 */ /* 0x040fe20008000000 */
[----:B------:R-:W-:Y:S02]  /*f7d0*/  LEA R70, P6, R72, R0, 0x1 ;  /* 0x0000000048467211 */ /* 0x000fe400078c08ff */
[----:B---3--:R-:W-:Y:S01]  /*f7e0*/  PRMT R5, R71, 0x7632, R5 ;  /* 0x0000763247057816 */ /* 0x008fe20000000005 */
[----:B------:R-:W-:-:S04]  /*f7f0*/  VIADD R71, R2, 0xc6 ;  /* 0x000000c602477836 */ /* 0x000fc80000000000 */
[----:B------:R3:W-:Y:S01]  /*f800*/  @P1 STG.E.U16 desc[UR22][R68.64], R5 ;  /* 0x0000000544001986 */ /* 0x0007e2000c101516 */
[----:B0-----:R-:W-:Y:S01]  /*f810*/  ISETP.LT.AND P1, PT, R71, UR4, !P0 ;  /* 0x0000000447007c0c */ /* 0x001fe2000c721270 */
[----:B------:R-:W0:Y:S01]  /*f820*/  LDCU UR4, c[0x0][0x39c] ;  /* 0x00007380ff0477ac */ /* 0x000e220008000800 */
[-C--:B------:R-:W-:Y:S01]  /*f830*/  LEA.HI.X.SX32 R71, R72, R3.reuse, 0x1, P6 ;  /* 0x0000000348477211 */ /* 0x080fe200030f0eff */
[----:B------:R-:W-:Y:S01]  /*f840*/  VIADD R72, R2, 0xc7 ;  /* 0x000000c702487836 */ /* 0x000fe20000000000 */
[C---:B------:R-:W-:Y:S02]  /*f850*/  LEA R4, P6, R6.reuse, R0, 0x1 ;  /* 0x0000000006047211 */ /* 0x040fe400078c08ff */
[----:B---3--:R-:W-:Y:S02]  /*f860*/  PRMT R69, R7, 0x7610, R69 ;  /* 0x0000761007457816 */ /* 0x008fe40000000045 */
[----:B------:R-:W-:-:S03]  /*f870*/  LEA.HI.X.SX32 R5, R6, R3, 0x1, P6 ;  /* 0x0000000306057211 */ /* 0x000fc600030f0eff */
[----:B------:R3:W-:Y:S01]  /*f880*/  @P5 STG.E.U16 desc[UR22][R70.64], R69 ;  /* 0x0000004546005986 */ /* 0x0007e2000c101516 */
[----:B-1----:R-:W-:Y:S01]  /*f890*/  ISETP.LT.AND P5, PT, R72, UR6, !P0 ;  /* 0x0000000648007c0c */ /* 0x002fe2000c7a1270 */
[----:B------:R-:W1:Y:S01]  /*f8a0*/  LDCU UR6, c[0x0][0x39c] ;  /* 0x00007380ff0677ac */ /* 0x000e620008000800 */
[----:B---3--:R-:W-:Y:S01]  /*f8b0*/  PRMT R71, R7, 0x7632, R71 ;  /* 0x0000763207477816 */ /* 0x008fe20000000047 */
[----:B------:R-:W-:-:S04]  /*f8c0*/  VIADD R7, R6, UR5 ;  /* 0x0000000506077c36 */ /* 0x000fc80008000000 */
[----:B------:R3:W-:Y:S01]  /*f8d0*/  @P4 STG.E.U16 desc[UR22][R4.64], R71 ;  /* 0x0000004704004986 */ /* 0x0007e2000c101516 */
[C---:B------:R-:W-:Y:S01]  /*f8e0*/  LEA R6, P4, R7.reuse, R0, 0x1 ;  /* 0x0000000007067211 */ /* 0x040fe200078808ff */
[----:B------:R-:W-:-:S03]  /*f8f0*/  VIADD R68, R7, UR5 ;  /* 0x0000000507447c36 */ /* 0x000fc60008000000 */
[----:B------:R-:W-:Y:S02]  /*f900*/  LEA.HI.X.SX32 R7, R7, R3, 0x1, P4 ;  /* 0x0000000307077211 */ /* 0x000fe400020f0eff */
[----:B---3--:R-:W-:Y:S01]  /*f910*/  F2FP.BF16.F32.PACK_AB R5, R9, R8 ;  /* 0x000000080905723e */ /* 0x008fe200000010ff */
        /* <DEDUP_REMOVED lines=13> */
[----:B---3--:R-:W-:Y:S02]  /*f9f0*/  VIADD R6, R2, 0xca ;  /* 0x000000ca02067836 */ /* 0x008fe40000000000 */
[C---:B------:R-:W-:Y:S01]  /*fa00*/  VIADD R10, R68.reuse, UR5 ;  /* 0x00000005440a7c36 */ /* 0x040fe20008000000 */
[-C--:B------:R-:W-:Y:S01]  /*fa10*/  LEA.HI.X.SX32 R5, R68, R3.reuse, 0x1, P3 ;  /* 0x0000000344057211 */ /* 0x080fe200018f0eff */
[----:B------:R-:W-:Y:S01]  /*fa20*/  VIADD R7, R2, 0xcb ;  /* 0x000000cb02077836 */ /* 0x000fe20000000000 */
[----:B0-----:R-:W-:Y:S01]  /*fa30*/  ISETP.LT.AND P3, PT, R6, UR4, !P0 ;  /* 0x0000000406007c0c */ /* 0x001fe2000c761270 */
[----:B------:R-:W0:Y:S01]  /*fa40*/  LDCU UR4, c[0x0][0x39c] ;  /* 0x00007380ff0477ac */ /* 0x000e220008000800 */
[----:B------:R-:W-:Y:S01]  /*fa50*/  LEA R6, P4, R10, R0, 0x1 ;  /* 0x000000000a067211 */ /* 0x000fe200078808ff */
[----:B------:R3:W-:Y:S01]  /*fa60*/  @P1 STG.E.U16 desc[UR22][R4.64], R11 ;  /* 0x0000000b04001986 */ /* 0x0007e2000c101516 */
[----:B--2---:R-:W-:Y:S01]  /*fa70*/  ISETP.LT.AND P1, PT, R7, UR7, !P0 ;  /* 0x0000000707007c0c */ /* 0x004fe2000c721270 */
[----:B----4-:R-:W-:Y:S01]  /*fa80*/  VIADD R8, R2, 0xcc ;  /* 0x000000cc02087836 */ /* 0x010fe20000000000 */
[C---:B------:R-:W-:Y:S01]  /*fa90*/  LEA.HI.X.SX32 R7, R10.reuse, R3, 0x1, P4 ;  /* 0x000000030a077211 */ /* 0x040fe200020f0eff */
[----:B------:R-:W-:Y:S01]  /*faa0*/  VIADD R10, R10, UR5 ;  /* 0x000000050a0a7c36 */ /* 0x000fe20008000000 */
[----:B------:R-:W2:Y:S02]  /*fab0*/  LDCU UR7, c[0x0][0x39c] ;  /* 0x00007380ff0777ac */ /* 0x000ea40008000800 */
[----:B-1----:R-:W-:Y:S01]  /*fac0*/  ISETP.LT.AND P4, PT, R8, UR6, !P0 ;  /* 0x0000000608007c0c */ /* 0x002fe2000c781270 */
[----:B------:R-:W1:Y:S01]  /*fad0*/  LDCU UR6, c[0x0][0x39c] ;  /* 0x00007380ff0677ac */ /* 0x000e620008000800 */
[----:B---3--:R-:W-:Y:S01]  /*fae0*/  PRMT R5, R11, 0x7632, R5 ;  /* 0x000076320b057816 */ /* 0x008fe20000000005 */
[----:B------:R-:W-:-:S04]  /*faf0*/  VIADD R11, R10, UR5 ;  /* 0x000000050a0b7c36 */ /* 0x000fc80008000000 */
[----:B------:R3:W-:Y:S01]  /*fb00*/  @P5 STG.E.U16 desc[UR22][R6.64], R5 ;  /* 0x0000000506005986 */ /* 0x0007e2000c101516 */
[----:B------:R-:W-:-:S04]  /*fb10*/  LEA R8, P5, R10, R0, 0x1 ;  /* 0x000000000a087211 */ /* 0x000fc800078a08ff */
[-C--:B------:R-:W-:Y:S01]  /*fb20*/  LEA.HI.X.SX32 R9, R10, R3.reuse, 0x1, P5 ;  /* 0x000000030a097211 */ /* 0x080fe200028f0eff */
[----:B------:R-:W-:Y:S01]  /*fb30*/  VIADD R10, R2, 0xcd ;  /* 0x000000cd020a7836 */ /* 0x000fe20000000000 */
[C---:B------:R-:W-:Y:S02]  /*fb40*/  LEA R4, P5, R11.reuse, R0, 0x1 ;  /* 0x000000000b047211 */ /* 0x040fe400078a08ff */
[----:B---3--:R-:W-:Y:S01]  /*fb50*/  PRMT R7, R12, 0x7610, R7 ;  /* 0x000076100c077816 */ /* 0x008fe20000000007 */
[----:B------:R-:W-:Y:S01]  /*fb60*/  VIADD R12, R2, 0xce ;  /* 0x000000ce020c7836 */ /* 0x000fe20000000000 */
[C---:B------:R-:W-:Y:S01]  /*fb70*/  LEA.HI.X.SX32 R5, R11.reuse, R3, 0x1, P5 ;  /* 0x000000030b057211 */ /* 0x040fe200028f0eff */
[----:B------:R-:W-:Y:S01]  /*fb80*/  VIADD R11, R11, UR5 ;  /* 0x000000050b0b7c36 */ /* 0x000fe20008000000 */
[----:B0-----:R-:W-:Y:S01]  /*fb90*/  ISETP.LT.AND P5, PT, R10, UR4, !P0 ;  /* 0x000000040a007c0c */ /* 0x001fe2000c7a1270 */
[----:B------:R0:W-:Y:S01]  /*fba0*/  @P6 STG.E.U16 desc[UR22][R8.64], R7 ;  /* 0x0000000708006986 */ /* 0x0001e2000c101516 */
[----:B------:R-:W3:Y:S01]  /*fbb0*/  LDCU UR4, c[0x0][0x39c] ;  /* 0x00007380ff0477ac */ /* 0x000ee20008000800 */
[----:B------:R-:W-:-:S02]  /*fbc0*/  VIADD R10, R11, UR5 ;  /* 0x000000050b0a7c36 */ /* 0x000fc40008000000 */
[----:B------:R4:W-:Y:S01]  /*fbd0*/  @P2 STG.E.U16 desc[UR22][R4.64], R13 ;  /* 0x0000000d04002986 */ /* 0x0009e2000c101516 */
[----:B------:R-:W-:-:S04]  /*fbe0*/  LEA R6, P2, R11, R0, 0x1 ;  /* 0x000000000b067211 */ /* 0x000fc800078408ff */
[-C--:B0-----:R-:W-:Y:S01]  /*fbf0*/  LEA.HI.X.SX32 R7, R11, R3.reuse, 0x1, P2 ;  /* 0x000000030b077211 */ /* 0x081fe200010f0eff */
[----:B------:R-:W-:Y:S01]  /*fc00*/  VIADD R9, R2, 0xcf ;  /* 0x000000cf02097836 */ /* 0x000fe20000000000 */
[----:B------:R-:W-:Y:S02]  /*fc10*/  LEA R8, P6, R10, R0, 0x1 ;  /* 0x000000000a087211 */ /* 0x000fe400078c08ff */
[----:B-1----:R-:W-:Y:S01]  /*fc20*/  ISETP.LT.AND P2, PT, R12, UR6, !P0 ;  /* 0x000000060c007c0c */ /* 0x002fe2000c741270 */
[----:B------:R0:W-:Y:S01]  /*fc30*/  @P3 STG.E.U16 desc[UR22][R6.64], R14 ;  /* 0x0000000e06003986 */ /* 0x0001e2000c101516 */
[----:B------:R-:W1:Y:S01]  /*fc40*/  LDCU UR6, c[0x0][0x39c] ;  /* 0x00007380ff0677ac */ /* 0x000e620008000800 */
[----:B--2---:R-:W-:Y:S01]  /*fc50*/  ISETP.LT.AND P3, PT, R9, UR7, !P0 ;  /* 0x0000000709007c0c */ /* 0x004fe2000c761270 */
[----:B----4-:R-:W-:Y:S01]  /*fc60*/  VIADD R5, R2, 0xd0 ;  /* 0x000000d002057836 */ /* 0x010fe20000000000 */
[C---:B------:R-:W-:Y:S01]  /*fc70*/  LEA.HI.X.SX32 R9, R10.reuse, R3, 0x1, P6 ;  /* 0x000000030a097211 */ /* 0x040fe200030f0eff */
[----:B------:R-:W-:Y:S01]  /*fc80*/  VIADD R10, R10, UR5 ;  /* 0x000000050a0a7c36 */ /* 0x000fe20008000000 */
[----:B------:R-:W2:Y:S01]  /*fc90*/  LDCU UR7, c[0x0][0x39c] ;  /* 0x00007380ff0777ac */ /* 0x000ea20008000800 */
[----:B------:R-:W-:-:S02]  /*fca0*/  VIADD R12, R2, 0xd2 ;  /* 0x000000d2020c7836 */ /* 0x000fc40000000000 */
[C---:B------:R-:W-:Y:S01]  /*fcb0*/  VIADD R11, R10.reuse, UR5 ;  /* 0x000000050a0b7c36 */ /* 0x040fe20008000000 */
[----:B------:R-:W-:Y:S02]  /*fcc0*/  LEA R4, P6, R10, R0, 0x1 ;  /* 0x000000000a047211 */ /* 0x000fe400078c08ff */
[----:B0-----:R-:W-:-:S05]  /*fcd0*/  PRMT R7, R14, 0x7632, R7 ;  /* 0x000076320e077816 */ /* 0x001fca0000000007 */
[----:B------:R0:W-:Y:S01]  /*fce0*/  @P1 STG.E.U16 desc[UR22][R8.64], R7 ;  /* 0x0000000708001986 */ /* 0x0001e2000c101516 */
[----:B---3--:R-:W-:Y:S01]  /*fcf0*/  ISETP.LT.AND P1, PT, R5, UR4, !P0 ;  /* 0x0000000405007c0c */ /* 0x008fe2000c721270 */
[----:B------:R-:W3:Y:S01]  /*fd00*/  LDCU UR4, c[0x0][0x39c] ;  /* 0x00007380ff0477ac */ /* 0x000ee20008000800 */
[----:B------:R-:W-:Y:S01]  /*fd10*/  LEA.HI.X.SX32 R5, R10, R3, 0x1, P6 ;  /* 0x000000030a057211 */ /* 0x000fe200030f0eff */
[----:B------:R-:W-:Y:S01]  /*fd20*/  VIADD R10, R2, 0xd1 ;  /* 0x000000d1020a7836 */ /* 0x000fe20000000000 */
[----:B------:R-:W-:-:S03]  /*fd30*/  LEA R6, P6, R11, R0, 0x1 ;  /* 0x000000000b067211 */ /* 0x000fc600078c08ff */
[----:B------:R4:W-:Y:S01]  /*fd40*/  @P4 STG.E.U16 desc[UR22][R4.64], R16 ;  /* 0x0000001004004986 */ /* 0x0009e2000c101516 */
[----:B-1----:R-:W-:Y:S01]  /*fd50*/  ISETP.LT.AND P4, PT, R10, UR6, !P0 ;  /* 0x000000060a007c0c */ /* 0x002fe2000c781270 */
[----:B------:R-:W1:Y:S01]  /*fd60*/  LDCU UR6, c[0x0][0x39c] ;  /* 0x00007380ff0677ac */ /* 0x000e620008000800 */
[C---:B0-----:R-:W-:Y:S01]  /*fd70*/  LEA.HI.X.SX32 R7, R11.reuse, R3, 0x1, P6 ;  /* 0x000000030b077211 */ /* 0x041fe200030f0eff */
[----:B------:R-:W-:-:S04]  /*fd80*/  VIADD R11, R11, UR5 ;  /* 0x000000050b0b7c36 */ /* 0x000fc80008000000 */
[C---:B------:R-:W-:Y:S01]  /*fd90*/  VIADD R10, R11.reuse, UR5 ;  /* 0x000000050b0a7c36 */ /* 0x040fe20008000000 */
[----:B----4-:R-:W-:Y:S02]  /*fda0*/  PRMT R5, R16, 0x7632, R5 ;  /* 0x0000763210057816 */ /* 0x010fe40000000005 */
[----:B---3--:R-:W-:Y:S01]  /*fdb0*/  ISETP.LT.AND P6, PT, R12, UR4, !P0 ;  /* 0x000000040c007c0c */ /* 0x008fe2000c7c1270 */
[----:B------:R-:W0:Y:S01]  /*fdc0*/  LDCU UR4, c[0x0][0x39c] ;  /* 0x00007380ff0477ac */ /* 0x000e220008000800 */
[----:B------:R-:W-:Y:S01]  /*fdd0*/  VIADD R12, R2, 0xd8 ;  /* 0x000000d8020c7836 */ /* 0x000fe20000000000 */
[----:B------:R3:W-:Y:S01]  /*fde0*/  @P5 STG.E.U16 desc[UR22][R6.64], R5 ;  /* 0x0000000506005986 */ /* 0x0007e2000c101516 */
[----:B------:R-:W-:-:S04]  /*fdf0*/  LEA R8, P5, R11, R0, 0x1 ;  /* 0x000000000b087211 */ /* 0x000fc800078a08ff */
[----:B------:R-:W-:Y:S02]  /*fe00*/  LEA.HI.X.SX32 R9, R11, R3, 0x1, P5 ;  /* 0x000000030b097211 */ /* 0x000fe400028f0eff */
[----:B------:R-:W-:-:S03]  /*fe10*/  LEA R4, P5, R10, R0, 0x1 ;  /* 0x000000000a047211 */ /* 0x000fc600078a08ff */
[----:B------:R4:W-:Y:S01]  /*fe20*/  @P2 STG.E.U16 desc[UR22][R8.64], R18 ;  /* 0x0000001208002986 */ /* 0x0009e2000c101516 */
[----:B---3--:R-:W-:Y:S01]  /*fe30*/  VIADD R6, R2, 0xd3 ;  /* 0x000000d302067836 */ /* 0x008fe20000000000 */
        /* <DEDUP_REMOVED lines=9> */
[----:B------:R-:W-:Y:S01]  /*fed0*/  VIADD R9, R2, 0xd5 ;  /* 0x000000d502097836 */ /* 0x000fe20000000000 */
[-C--:B---3--:R-:W-:Y:S01]  /*fee0*/  LEA.HI.X.SX32 R7, R10, R3.reuse, 0x1, P3 ;  /* 0x000000030a077211 */ /* 0x088fe200018f0eff */
[----:B------:R-:W-:Y:S01]  /*fef0*/  VIADD R4, R2, 0xd6 ;  /* 0x000000d602047836 */ /* 0x000fe20000000000 */
[----:B0-----:R-:W-:Y:S01]  /*ff00*/  ISETP.LT.AND P3, PT, R8, UR4, !P0 ;  /* 0x0000000408007c0c */ /* 0x001fe2000c761270 */
[----:B------:R-:W0:Y:S01]  /*ff10*/  LDCU UR4, c[0x0][0x39c] ;  /* 0x00007380ff0477ac */ /* 0x000e220008000800 */
[----:B------:R-:W-:Y:S01]  /*ff20*/  LEA R8, P5, R11, R0, 0x1 ;  /* 0x000000000b087211 */ /* 0x000fe200078a08ff */
[----:B------:R-:W-:Y:S01]  /*ff30*/  @P1 STG.E.U16 desc[UR22][R6.64], R20 ;  /* 0x0000001406001986 */ /* 0x000fe2000c101516 */
[----:B--2---:R-:W-:Y:S01]  /*ff40*/  ISETP.LT.AND P1, PT, R9, UR7, !P0 ;  /* 0x0000000709007c0c */ /* 0x004fe2000c721270 */
        /* <DEDUP_REMOVED lines=10> */
[----:B------:R-:W-:Y:S01]  /*fff0*/  VIADD R11, R2, 0xd7 ;  /* 0x000000d7020b7836 */ /* 0x000fe20000000000 */
[-C--:B------:R-:W-:Y:S02]  /*10000*/  LEA R6, P4, R10, R0.reuse, 0x1 ;  /* 0x000000000a067211 */ /* 0x080fe400078808ff */
[----:B------:R-:W-:Y:S01]  /*10010*/  PRMT R9, R22, 0x7632, R9 ;  /* 0x0000763216097816 */ /* 0x000fe20000000009 */
[----:B------:R3:W-:Y:S01]  /*10020*/  @P6 STG.E.U16 desc[UR22][R4.64], R22 ;  /* 0x0000001604006986 */ /* 0x0007e2000c101516 */
[C---:B------:R-:W-:Y:S01]  /*10030*/  LEA.HI.X.SX32 R7, R10.reuse, R3, 0x1, P4 ;  /* 0x000000030a077211 */ /* 0x040fe200020f0eff */
[----:B------:R-:W-:Y:S01]  /*10040*/  VIADD R10, R10, UR5 ;  /* 0x000000050a0a7c36 */ /* 0x000fe20008000000 */
[----:B0-----:R-:W-:Y:S01]  /*10050*/  ISETP.LT.AND P4, PT, R11, UR4, !P0 ;  /* 0x000000040b007c0c */ /* 0x001fe2000c781270 */
[----:B------:R-:W0:Y:S02]  /*10060*/  LDCU UR4, c[0x0][0x39c] ;  /* 0x00007380ff0477ac */ /* 0x000e240008000800 */
[----:B------:R4:W-:Y:S01]  /*10070*/  @P2 STG.E.U16 desc[UR22][R6.64], R9 ;  /* 0x0000000906002986 */ /* 0x0009e2000c101516 */
[C---:B------:R-:W-:Y:S01]  /*10080*/  LEA R8, P2, R10.reuse, R0, 0x1 ;  /* 0x000000000a087211 */ /* 0x040fe200078408ff */
[----:B------:R-:W-:-:S02]  /*10090*/  VIADD R11, R10, UR5 ;  /* 0x000000050a0b7c36 */ /* 0x000fc40008000000 */
[----:B---3--:R-:W-:-:S03]  /*100a0*/  VIADD R5, R2, 0xd9 ;  /* 0x000000d902057836 */ /* 0x008fc60000000000 */
[----:B------:R-:W-:Y:S02]  /*100b0*/  LEA R4, P6, R11, R0, 0x1 ;  /* 0x000000000b047211 */ /* 0x000fe400078c08ff */
[-C--:B----4-:R-:W-:Y:S01]  /*100c0*/  LEA.HI.X.SX32 R9, R10, R3.reuse, 0x1, P2 ;  /* 0x000000030a097211 */ /* 0x090fe200010f0eff */
[----:B------:R-:W-:Y:S01]  /*100d0*/  VIADD R7, R2, 0xda ;  /* 0x000000da02077836 */ /* 0x000fe20000000000 */
[----:B-1----:R-:W-:Y:S01]  /*100e0*/  ISETP.LT.AND P2, PT, R12, UR6, !P0 ;  /* 0x000000060c007c0c */ /* 0x002fe2000c741270 */
[----:B------:R-:W1:Y:S01]  /*100f0*/  LDCU UR6, c[0x0][0x39c] ;  /* 0x00007380ff0677ac */ /* 0x000e620008000800 */
[----:B------:R-:W-:Y:S01]  /*10100*/  VIADD R12, R2, 0xdc ;  /* 0x000000dc020c7836 */ /* 0x000fe20000000000 */
[----:B------:R3:W-:Y:S01]  /*10110*/  @P3 STG.E.U16 desc[UR22][R8.64], R24 ;  /* 0x0000001808003986 */ /* 0x0007e2000c101516 */
[----:B--2---:R-:W-:Y:S01]  /*10120*/  ISETP.LT.AND P3, PT, R5, UR7, !P0 ;  /* 0x0000000705007c0c */ /* 0x004fe2000c761270 */
[----:B------:R-:W2:Y:S01]  /*10130*/  LDCU UR7, c[0x0][0x39c] ;  /* 0x00007380ff0777ac */ /* 0x000ea20008000800 */
[C---:B------:R-:W-:Y:S01]  /*10140*/  LEA.HI.X.SX32 R5, R11.reuse, R3, 0x1, P6 ;  /* 0x000000030b057211 */ /* 0x040fe200030f0eff */
[----:B------:R-:W-:-:S04]  /*10150*/  VIADD R11, R11, UR5 ;  /* 0x000000050b0b7c36 */ /* 0x000fc80008000000 */
[C---:B------:R-:W-:Y:S01]  /*10160*/  VIADD R10, R11.reuse, UR5 ;  /* 0x000000050b0a7c36 */ /* 0x040fe20008000000 */
[----:B------:R-:W-:Y:S02]  /*10170*/  LEA R6, P6, R11, R0, 0x1 ;  /* 0x000000000b067211 */ /* 0x000fe400078c08ff */
[----:B---3--:R-:W-:-:S05]  /*10180*/  PRMT R9, R24, 0x7632, R9 ;  /* 0x0000763218097816 */ /* 0x008fca0000000009 */
[----:B------:R3:W-:Y:S01]  /*10190*/  @P1 STG.E.U16 desc[UR22][R4.64], R9 ;  /* 0x0000000904001986 */ /* 0x0007e2000c101516 */
[----:B0-----:R-:W-:Y:S01]  /*101a0*/  ISETP.LT.AND P1, PT, R7, UR4, !P0 ;  /* 0x0000000407007c0c */ /* 0x001fe2000c721270 */
[----:B------:R-:W0:Y:S01]  /*101b0*/  LDCU UR4, c[0x0][0x39c] ;  /* 0x00007380ff0477ac */ /* 0x000e220008000800 */
[----:B------:R-:W-:Y:S01]  /*101c0*/  LEA.HI.X.SX32 R7, R11, R3, 0x1, P6 ;  /* 0x000000030b077211 */ /* 0x000fe200030f0eff */
[----:B------:R-:W-:Y:S01]  /*101d0*/  VIADD R11, R2, 0xdb ;  /* 0x000000db020b7836 */ /* 0x000fe20000000000 */
[----:B------:R-:W-:-:S03]  /*101e0*/  LEA R8, P6, R10, R0, 0x1 ;  /* 0x000000000a087211 */ /* 0x000fc600078c08ff */
[----:B------:R-:W-:Y:S01]  /*101f0*/  @P5 STG.E.U16 desc[UR22][R6.64], R26 ;  /* 0x0000001a06005986 */ /* 0x000fe2000c101516 */
[----:B-1----:R-:W-:Y:S01]  /*10200*/  ISETP.LT.AND P5, PT, R11, UR6, !P0 ;  /* 0x000000060b007c0c */ /* 0x002fe2000c7a1270 */
[----:B------:R-:W1:Y:S01]  /*10210*/  LDCU UR6, c[0x0][0x39c] ;  /* 0x00007380ff0677ac */ /* 0x000e620008000800 */
[C---:B---3--:R-:W-:Y:S01]  /*10220*/  LEA.HI.X.SX32 R9, R10.reuse, R3, 0x1, P6 ;  /* 0x000000030a097211 */ /* 0x048fe200030f0eff */
[----:B------:R-:W-:Y:S01]  /*10230*/  VIADD R10, R10, UR5 ;  /* 0x000000050a0a7c36 */ /* 0x000fe20008000000 */
[----:B------:R-:W-:-:S03]  /*10240*/  PRMT R5, R26, 0x7632, R5 ;  /* 0x000076321a057816 */ /* 0x000fc60000000005 */
[C---:B------:R-:W-:Y:S02]  /*10250*/  VIADD R11, R10.reuse, UR5 ;  /* 0x000000050a0b7c36 */ /* 0x040fe40008000000 */
[----:B------:R3:W-:Y:S01]  /*10260*/  @P4 STG.E.U16 desc[UR22][R8.64], R5 ;  /* 0x0000000508004986 */ /* 0x0007e2000c101516 */
[-C--:B------:R-:W-:Y:S02]  /*10270*/  LEA R4, P4, R10, R0.reuse, 0x1 ;  /* 0x000000000a047211 */ /* 0x080fe400078808ff */
[----:B0-----:R-:W-:Y:S01]  /*10280*/  ISETP.LT.AND P6, PT, R12, UR4, !P0 ;  /* 0x000000040c007c0c */ /* 0x001fe2000c7c1270 */
[----:B------:R-:W0:Y:S01]  /*10290*/  LDCU UR4, c[0x0][0x39c] ;  /* 0x00007380ff0477ac */ /* 0x000e220008000800 */
[----:B------:R-:W-:Y:S01]  /*102a0*/  VIADD R12, R2, 0xe2 ;  /* 0x000000e2020c7836 */ /* 0x000fe20000000000 */
[----:B---3--:R-:W-:Y:S01]  /*102b0*/  LEA.HI.X.SX32 R5, R10, R3, 0x1, P4 ;  /* 0x000000030a057211 */ /* 0x008fe200020f0eff */
[----:B------:R-:W-:Y:S01]  /*102c0*/  VIADD R8, R2, 0xdd ;  /* 0x000000dd02087836 */ /* 0x000fe20000000000 */
[----:B------:R-:W-:-:S02]  /*102d0*/  LEA R6, P4, R11, R0, 0x1 ;  /* 0x000000000b067211 */ /* 0x000fc400078808ff */
[----:B------:R-:W-:Y:S01]  /*102e0*/  PRMT R9, R28, 0x7632, R9 ;  /* 0x000076321c097816 */ /* 0x000fe20000000009 */
[----:B------:R3:W-:Y:S01]  /*102f0*/  @P2 STG.E.U16 desc[UR22][R4.64], R28 ;  /* 0x0000001c04002986 */ /* 0x0007e2000c101516 */
[C---:B------:R-:W-:Y:S01]  /*10300*/  LEA.HI.X.SX32 R7, R11.reuse, R3, 0x1, P4 ;  /* 0x000000030b077211 */ /* 0x040fe200020f0eff */
[----:B------:R-:W-:Y:S01]  /*10310*/  VIADD R11, R11, UR5 ;  /* 0x000000050b0b7c36 */ /* 0x000fe20008000000 */
[----:B-1----:R-:W-:Y:S01]  /*10320*/  ISETP.LT.AND P2, PT, R8, UR6, !P0 ;  /* 0x0000000608007c0c */ /* 0x002fe2000c741270 */
[----:B------:R-:W1:Y:S02]  /*10330*/  LDCU UR6, c[0x0][0x39c] ;  /* 0x00007380ff0677ac */ /* 0x000e640008000800 */
[----:B------:R4:W-:Y:S01]  /*10340*/  @P3 STG.E.U16 desc[UR22][R6.64], R9 ;  /* 0x0000000906003986 */ /* 0x0009e2000c101516 */
[C---:B------:R-:W-:Y:S01]  /*10350*/  LEA R8, P3, R11.reuse, R0, 0x1 ;  /* 0x000000000b087211 */ /* 0x040fe200078608ff */
[----:B------:R-:W-:Y:S02]  /*10360*/  VIADD R10, R11, UR5 ;  /* 0x000000050b0a7c36 */ /* 0x000fe40008000000 */
[----:B---3--:R-:W-:-:S02]  /*10370*/  VIADD R4, R2, 0xde ;  /* 0x000000de02047836 */ /* 0x008fc40000000000 */
[C---:B------:R-:W-:Y:S01]  /*10380*/  VIADD R5, R2.reuse, 0xdf ;  /* 0x000000df02057836 */ /* 0x040fe20000000000 */
[-C--:B----4-:R-:W-:Y:S01]  /*10390*/  LEA.HI.X.SX32 R9, R11, R3.reuse, 0x1, P3 ;  /* 0x000000030b097211 */ /* 0x090fe200018f0eff */
[----:B------:R-:W-:Y:S01]  /*103a0*/  VIADD R6, R2, 0xe0 ;  /* 0x000000e002067836 */ /* 0x000fe20000000000 */
[----:B0-----:R-:W-:Y:S01]  /*103b0*/  ISETP.LT.AND P3, PT, R4, UR4, !P0 ;  /* 0x0000000404007c0c */ /* 0x001fe2000c761270 */
[----:B------:R-:W0:Y:S01]  /*103c0*/  LDCU UR4, c[0x0][0x39c] ;  /* 0x00007380ff0477ac */ /* 0x000e220008000800 */
[C---:B------:R-:W-:Y:S01]  /*103d0*/  LEA R4, P4, R10.reuse, R0, 0x1 ;  /* 0x000000000a047211 */ /* 0x040fe200078808ff */
        /* <DEDUP_REMOVED lines=13> */
[CC--:B------:R-:W-:Y:S02]  /*104b0*/  LEA R8, P5, R11.reuse, R0.reuse, 0x1 ;  /* 0x000000000b087211 */ /* 0x0c0fe400078a08ff */
        /* <DEDUP_REMOVED lines=38> */
[CC--:B------:R-:W-:Y:S02]  /*10720*/  LEA R6, P5, R11.reuse, R0.reuse, 0x1 ;  /* 0x000000000b067211 */ /* 0x0c0fe400078a08ff */
[----:B0-----:R-:W-:Y:S01]  /*10730*/  ISETP.LT.AND P6, PT, R12, UR4, !P0 ;  /* 0x000000040c007c0c */ /* 0x001fe2000c7c1270 */
[----:B------:R-:W0:Y:S01]  /*10740*/  LDCU UR4, c[0x0][0x39c] ;  /* 0x00007380ff0477ac */ /* 0x000e220008000800 */
[C---:B------:R-:W-:Y:S01]  /*10750*/  VIADD R12, R2.reuse, 0xec ;  /* 0x000000ec020c7836 */ /* 0x040fe20000000000 */
        /* <DEDUP_REMOVED lines=13> */
[----:B------:R-:W-:-:S03]  /*10830*/  VIADD R7, R2, 0xe9 ;  /* 0x000000e902077836 */ /* 0x000fc60000000000 */
[----:B0-----:R-:W-:Y:S01]  /*10840*/  ISETP.LT.AND P5, PT, R6, UR4, !P0 ;  /* 0x0000000406007c0c */ /* 0x001fe2000c7a1270 */
[----:B----4-:R-:W-:Y:S01]  /*10850*/  VIADD R8, R2, 0xea ;  /* 0x000000ea02087836 */ /* 0x010fe20000000000 */
[----:B------:R-:W-:Y:S01]  /*10860*/  LEA.HI.X.SX32 R5, R10, R3, 0x1, P3 ;  /* 0x000000030a057211 */ /* 0x000fe200018f0eff */
[----:B------:R-:W0:Y:S01]  /*10870*/  LDCU UR4, c[0x0][0x39c] ;  /* 0x00007380ff0477ac */ /* 0x000e220008000800 */
[----:B------:R-:W-:-:S03]  /*10880*/  LEA R6, P3, R11, R0, 0x1 ;  /* 0x000000000b067211 */ /* 0x000fc600078608ff */
[----:B------:R3:W-:Y:S01]  /*10890*/  @P1 STG.E.U16 desc[UR22][R4.64], R40 ;  /* 0x0000002804001986 */ /* 0x0007e2000c101516 */
[----:B--2---:R-:W-:Y:S01]  /*108a0*/  ISETP.LT.AND P1, PT, R7, UR7, !P0 ;  /* 0x0000000707007c0c */ /* 0x004fe2000c721270 */
[----:B------:R-:W2:Y:S01]  /*108b0*/  LDCU UR7, c[0x0][0x39c] ;  /* 0x00007380ff0777ac */ /* 0x000ea20008000800 */
[C---:B------:R-:W-:Y:S01]  /*108c0*/  LEA.HI.X.SX32 R7, R11.reuse, R3, 0x1, P3 ;  /* 0x000000030b077211 */ /* 0x040fe200018f0eff */
[----:B------:R-:W-:Y:S01]  /*108d0*/  VIADD R11, R11, UR5 ;  /* 0x000000050b0b7c36 */ /* 0x000fe20008000000 */
[----:B-1----:R-:W-:Y:S01]  /*108e0*/  ISETP.LT.AND P3, PT, R8, UR6, !P0 ;  /* 0x0000000608007c0c */ /* 0x002fe2000c761270 */
[----:B------:R-:W1:Y:S02]  /*108f0*/  LDCU UR6, c[0x0][0x39c] ;  /* 0x00007380ff0677ac */ /* 0x000e640008000800 */
[----:B------:R-:W-:Y:S01]  /*10900*/  VIADD R10, R11, UR5 ;  /* 0x000000050b0a7c36 */ /* 0x000fe20008000000 */
[----:B---3--:R-:W-:-:S05]  /*10910*/  PRMT R5, R40, 0x7632, R5 ;  /* 0x0000763228057816 */ /* 0x008fca0000000005 */
[----:B------:R3:W-:Y:S01]  /*10920*/  @P4 STG.E.U16 desc[UR22][R6.64], R5 ;  /* 0x0000000506004986 */ /* 0x0007e2000c101516 */
[----:B------:R-:W-:-:S04]  /*10930*/  LEA R8, P4, R11, R0, 0x1 ;  /* 0x000000000b087211 */ /* 0x000fc800078808ff */
[----:B------:R-:W-:Y:S01]  /*10940*/  LEA.HI.X.SX32 R9, R11, R3, 0x1, P4 ;  /* 0x000000030b097211 */ /* 0x000fe200020f0eff */
[----:B------:R-:W-:Y:S01]  /*10950*/  VIADD R11, R2, 0xeb ;  /* 0x000000eb020b7836 */ /* 0x000fe20000000000 */
[----:B------:R-:W-:-:S03]  /*10960*/  LEA R4, P4, R10, R0, 0x1 ;  /* 0x000000000a047211 */ /* 0x000fc600078808ff */
[----:B------:R4:W-:Y:S01]  /*10970*/  @P6 STG.E.U16 desc[UR22][R8.64], R42 ;  /* 0x0000002a08006986 */ /* 0x0009e2000c101516 */
[----:B---3--:R-:W-:Y:S02]  /*10980*/  PRMT R7, R42, 0x7632, R7 ;  /* 0x000076322a077816 */ /* 0x008fe40000000007 */
        /* <DEDUP_REMOVED lines=9> */
[-C--:B---3--:R-:W-:Y:S01]  /*10a20*/  LEA.HI.X.SX32 R7, R10, R3.reuse, 0x1, P2 ;  /* 0x000000030a077211 */ /* 0x088fe200010f0eff */
        /* <DEDUP_REMOVED lines=21> */
[C---:B---3--:R-:W-:Y:S01]  /*10b80*/  LEA.HI.X.SX32 R7, R10.reuse, R3, 0x1, P6 ;  /* 0x000000030a077211 */ /* 0x048fe200030f0eff */
[----:B------:R-:W-:-:S04]  /*10b90*/  VIADD R10, R10, UR5 ;  /* 0x000000050a0a7c36 */ /* 0x000fc80008000000 */
[----:B------:R-:W-:Y:S01]  /*10ba0*/  VIADD R11, R10, UR5 ;  /* 0x000000050a0b7c36 */ /* 0x000fe20008000000 */
[----:B----4-:R-:W-:-:S04]  /*10bb0*/  PRMT R5, R46, 0x7632, R5 ;  /* 0x000076322e057816 */ /* 0x010fc80000000005 */
[-C--:B------:R-:W-:Y:S01]  /*10bc0*/  LEA R4, P6, R11, R0.reuse, 0x1 ;  /* 0x000000000b047211 */ /* 0x080fe200078c08ff */
[----:B------:R3:W-:Y:S01]  /*10bd0*/  @P4 STG.E.U16 desc[UR22][R6.64], R5 ;  /* 0x0000000506004986 */ /* 0x0007e2000c101516 */
[----:B------:R-:W-:-:S04]  /*10be0*/  LEA R8, P4, R10, R0, 0x1 ;  /* 0x000000000a087211 */ /* 0x000fc800078808ff */
[-C--:B------:R-:W-:Y:S02]  /*10bf0*/  LEA.HI.X.SX32 R9, R10, R3.reuse, 0x1, P4 ;  /* 0x000000030a097211 */ /* 0x080fe400020f0eff */
[----:B0-----:R-:W-:Y:S01]  /*10c00*/  ISETP.LT.AND P4, PT, R12, UR4, !P0 ;  /* 0x000000040c007c0c */ /* 0x001fe2000c781270 */
[----:B------:R-:W0:Y:S01]  /*10c10*/  LDCU UR4, c[0x0][0x39c] ;  /* 0x00007380ff0477ac */ /* 0x000e220008000800 */
[C---:B------:R-:W-:Y:S01]  /*10c20*/  VIADD R12, R2.reuse, 0xf6 ;  /* 0x000000f6020c7836 */ /* 0x040fe20000000000 */
        /* <DEDUP_REMOVED lines=11> */
[----:B------:R-:W-:-:S03]  /*10ce0*/  VIADD R9, R2, 0xf3 ;  /* 0x000000f302097836 */ /* 0x000fc60000000000 */
[----:B0-----:R-:W-:Y:S01]  /*10cf0*/  ISETP.LT.AND P6, PT, R8, UR4, !P0 ;  /* 0x0000000408007c0c */ /* 0x001fe2000c7c1270 */
[----:B------:R-:W0:Y:S01]  /*10d00*/  LDCU UR4, c[0x0][0x39c] ;  /* 0x00007380ff0477ac */ /* 0x000e220008000800 */
[-C--:B---3--:R-:W-:Y:S01]  /*10d10*/  LEA.HI.X.SX32 R7, R11, R3.reuse, 0x1, P5 ;  /* 0x000000030b077211 */ /* 0x088fe200028f0eff */
[----:B------:R-:W-:Y:S01]  /*10d20*/  VIADD R4, R2, 0xf4 ;  /* 0x000000f402047836 */ /* 0x000fe20000000000 */
[-C--:B------:R-:W-:Y:S02]  /*10d30*/  LEA R8, P5, R10, R0.reuse, 0x1 ;  /* 0x000000000a087211 */ /* 0x080fe400078a08ff */
[----:B------:R-:W-:Y:S01]  /*10d40*/  PRMT R5, R50, 0x7632, R5 ;  /* 0x0000763232057816 */ /* 0x000fe20000000005 */
[----:B------:R-:W-:Y:S01]  /*10d50*/  @P1 STG.E.U16 desc[UR22][R6.64], R50 ;  /* 0x0000003206001986 */ /* 0x000fe2000c101516 */
[----:B--2---:R-:W-:Y:S01]  /*10d60*/  ISETP.LT.AND P1, PT, R9, UR7, !P0 ;  /* 0x0000000709007c0c */ /* 0x004fe2000c721270 */
[----:B------:R-:W2:Y:S01]  /*10d70*/  LDCU UR7, c[0x0][0x39c] ;  /* 0x00007380ff0777ac */ /* 0x000ea20008000800 */
[C---:B------:R-:W-:Y:S01]  /*10d80*/  LEA.HI.X.SX32 R9, R10.reuse, R3, 0x1, P5 ;  /* 0x000000030a097211 */ /* 0x040fe200028f0eff */
[----:B------:R-:W-:Y:S01]  /*10d90*/  VIADD R10, R10, UR5 ;  /* 0x000000050a0a7c36 */ /* 0x000fe20008000000 */
[----:B-1----:R-:W-:Y:S01]  /*10da0*/  ISETP.LT.AND P5, PT, R4, UR6, !P0 ;  /* 0x0000000604007c0c */ /* 0x002fe2000c7a1270 */
[----:B------:R-:W1:Y:S02]  /*10db0*/  LDCU UR6, c[0x0][0x39c] ;  /* 0x00007380ff0677ac */ /* 0x000e640008000800 */
[----:B------:R3:W-:Y:S01]  /*10dc0*/  @P3 STG.E.U16 desc[UR22][R8.64], R5 ;  /* 0x0000000508003986 */ /* 0x0007e2000c101516 */
[C---:B------:R-:W-:Y:S01]  /*10dd0*/  LEA R4, P3, R10.reuse, R0, 0x1 ;  /* 0x000000000a047211 */ /* 0x040fe200078608ff */
[----:B------:R-:W-:-:S03]  /*10de0*/  VIADD R11, R10, UR5 ;  /* 0x000000050a0b7c36 */ /* 0x000fc60008000000 */
        /* <DEDUP_REMOVED lines=8> */
[----:B------:R-:W0:Y:S01]  /*10e70*/  LDCU UR4, c[0x0][0x39c] ;  /* 0x00007380ff0477ac */ /* 0x000e220008000800 */
[----:B-1----:R-:W-:Y:S01]  /*10e80*/  ISETP.LT.AND P3, PT, R12, UR6, !P0 ;  /* 0x000000060c007c0c */ /* 0x002fe2000c761270 */
[----:B------:R1:W-:Y:S01]  /*10e90*/  @P2 STG.E.U16 desc[UR22][R6.64], R9 ;  /* 0x0000000906002986 */ /* 0x0003e2000c101516 */
[C---:B------:R-:W-:Y:S01]  /*10ea0*/  LEA R8, P2, R11.reuse, R0, 0x1 ;  /* 0x000000000b087211 */ /* 0x040fe200078408ff */
[----:B------:R-:W-:Y:S01]  /*10eb0*/  VIADD R10, R11, UR5 ;  /* 0x000000050b0a7c36 */ /* 0x000fe20008000000 */
[----:B------:R-:W4:Y:S01]  /*10ec0*/  LDCU UR6, c[0x0][0x39c] ;  /* 0x00007380ff0677ac */ /* 0x000f220008000800 */
[----:B------:R-:W-:-:S02]  /*10ed0*/  VIADD R12, R2, 0xfd ;  /* 0x000000fd020c7836 */ /* 0x000fc40000000000 */
[C---:B---3--:R-:W-:Y:S01]  /*10ee0*/  VIADD R5, R2.reuse, 0xf7 ;  /* 0x000000f702057836 */ /* 0x048fe20000000000 */
[-C--:B-1----:R-:W-:Y:S01]  /*10ef0*/  LEA.HI.X.SX32 R9, R11, R3.reuse, 0x1, P2 ;  /* 0x000000030b097211 */ /* 0x082fe200010f0eff */
[----:B------:R-:W-:Y:S01]  /*10f00*/  VIADD R6, R2, 0xf8 ;  /* 0x000000f802067836 */ /* 0x000fe20000000000 */
[-C--:B------:R-:W-:Y:S02]  /*10f10*/  LEA R4, P2, R10, R0.reuse, 0x1 ;  /* 0x000000000a047211 */ /* 0x080fe400078408ff */
[----:B------:R-:W-:Y:S01]  /*10f20*/  PRMT R7, R54, 0x7632, R7 ;  /* 0x0000763236077816 */ /* 0x000fe20000000007 */
[----:B------:R-:W-:Y:S01]  /*10f30*/  @P6 STG.E.U16 desc[UR22][R8.64], R54 ;  /* 0x0000003608006986 */ /* 0x000fe2000c101516 */
[----:B--2---:R-:W-:Y:S01]  /*10f40*/  ISETP.LT.AND P6, PT, R5, UR7, !P0 ;  /* 0x0000000705007c0c */ /* 0x004fe2000c7c1270 */
[----:B------:R-:W1:Y:S01]  /*10f50*/  LDCU UR7, c[0x0][0x39c] ;  /* 0x00007380ff0777ac */ /* 0x000e620008000800 */
[C---:B------:R-:W-:Y:S01]  /*10f60*/  LEA.HI.X.SX32 R5, R10.reuse, R3, 0x1, P2 ;  /* 0x000000030a057211 */ /* 0x040fe200010f0eff */
[----:B------:R-:W-:Y:S01]  /*10f70*/  VIADD R10, R10, UR5 ;  /* 0x000000050a0a7c36 */ /* 0x000fe20008000000 */
[----:B0-----:R-:W-:Y:S01]  /*10f80*/  ISETP.LT.AND P2, PT, R6, UR4, !P0 ;  /* 0x0000000406007c0c */ /* 0x001fe2000c741270 */
[----:B------:R-:W0:Y:S02]  /*10f90*/  LDCU UR4, c[0x0][0x39c] ;  /* 0x00007380ff0477ac */ /* 0x000e240008000800 */
[----:B------:R2:W-:Y:S01]  /*10fa0*/  @P1 STG.E.U16 desc[UR22][R4.64], R7 ;  /* 0x0000000704001986 */ /* 0x0005e2000c101516 */
[C---:B------:R-:W-:Y:S01]  /*10fb0*/  LEA R6, P1, R10.reuse, R0, 0x1 ;  /* 0x000000000a067211 */ /* 0x040fe200078208ff */
[----:B------:R-:W-:-:S03]  /*10fc0*/  VIADD R11, R10, UR5 ;  /* 0x000000050a0b7c36 */ /* 0x000fc60008000000 */
[-C--:B--2---:R-:W-:Y:S01]  /*10fd0*/  LEA.HI.X.SX32 R7, R10, R3.reuse, 0x1, P1 ;  /* 0x000000030a077211 */ /* 0x084fe200008f0eff */
[C---:B------:R-:W-:Y:S01]  /*10fe0*/  VIADD R10, R2.reuse, 0xf9 ;  /* 0x000000f9020a7836 */ /* 0x040fe20000000000 */
[C---:B------:R-:W-:Y:S01]  /*10ff0*/  LEA R8, P1, R11.reuse, R0, 0x1 ;  /* 0x000000000b087211 */ /* 0x040fe200078208ff */
[----:B------:R-:W-:Y:S02]  /*11000*/  VIADD R5, R2, 0xfa ;  /* 0x000000fa02057836 */ /* 0x000fe40000000000 */
[----:B------:R2:W-:Y:S01]  /*11010*/  @P5 STG.E.U16 desc[UR22][R6.64], R56 ;  /* 0x0000003806005986 */ /* 0x0005e2000c101516 */
[C---:B------:R-:W-:Y:S01]  /*11020*/  LEA.HI.X.SX32 R9, R11.reuse, R3, 0x1, P1 ;  /* 0x000000030b097211 */ /* 0x040fe200008f0eff */
[----:B------:R-:W-:Y:S01]  /*11030*/  VIADD R11, R11, UR5 ;  /* 0x000000050b0b7c36 */ /* 0x000fe20008000000 */
[----:B----4-:R-:W-:Y:S01]  /*11040*/  ISETP.LT.AND P1, PT, R10, UR6, !P0 ;  /* 0x000000060a007c0c */ /* 0x010fe2000c721270 */
[----:B------:R-:W-:Y:S01]  /*11050*/  VIADD R10, R2, 0xfb ;  /* 0x000000fb020a7836 */ /* 0x000fe20000000000 */
[----:B0-----:R-:W-:Y:S01]  /*11060*/  ISETP.LT.AND P5, PT, R5, UR4, !P0 ;  /* 0x0000000405007c0c */ /* 0x001fe2000c7a1270 */
[----:B------:R-:W0:Y:S01]  /*11070*/  LDCU UR4, c[0x0][0x39c] ;  /* 0x00007380ff0477ac */ /* 0x000e220008000800 */
[----:B------:R-:W3:Y:S01]  /*11080*/  LDCU UR6, c[0x0][0x39c] ;  /* 0x00007380ff0677ac */ /* 0x000ee20008000800 */
[----:B--2---:R-:W-:-:S05]  /*11090*/  PRMT R7, R56, 0x7632, R7 ;  /* 0x0000763238077816 */ /* 0x004fca0000000007 */
[----:B------:R2:W-:Y:S01]  /*110a0*/  @P4 STG.E.U16 desc[UR22][R8.64], R7 ;  /* 0x0000000708004986 */ /* 0x0005e2000c101516 */
[----:B------:R-:W-:-:S04]  /*110b0*/  LEA R4, P4, R11, R0, 0x1 ;  /* 0x000000000b047211 */ /* 0x000fc800078808ff */
[C---:B------:R-:W-:Y:S01]  /*110c0*/  LEA.HI.X.SX32 R5, R11.reuse, R3, 0x1, P4 ;  /* 0x000000030b057211 */ /* 0x040fe200020f0eff */
[----:B------:R-:W-:Y:S01]  /*110d0*/  VIADD R11, R11, UR5 ;  /* 0x000000050b0b7c36 */ /* 0x000fe20008000000 */
[----:B-1----:R-:W-:-:S03]  /*110e0*/  ISETP.LT.AND P4, PT, R10, UR7, !P0 ;  /* 0x000000070a007c0c */ /* 0x002fc6000c781270 */
[----:B------:R1:W-:Y:S01]  /*110f0*/  @P3 STG.E.U16 desc[UR22][R4.64], R58 ;  /* 0x0000003a04003986 */ /* 0x0003e2000c101516 */
[C---:B------:R-:W-:Y:S01]  /*11100*/  LEA R6, P3, R11.reuse, R0, 0x1 ;  /* 0x000000000b067211 */ /* 0x040fe200078608ff */
[----:B------:R-:W-:-:S03]  /*11110*/  VIADD R10, R11, UR5 ;  /* 0x000000050b0a7c36 */ /* 0x000fc60008000000 */
[----:B--2---:R-:W-:Y:S01]  /*11120*/  LEA.HI.X.SX32 R7, R11, R3, 0x1, P3 ;  /* 0x000000030b077211 */ /* 0x004fe200018f0eff */
[----:B------:R-:W-:Y:S01]  /*11130*/  VIADD R11, R2, 0xfc ;  /* 0x000000fc020b7836 */ /* 0x000fe20000000000 */
[----:B------:R-:W-:Y:S01]  /*11140*/  LEA R8, P3, R10, R0, 0x1 ;  /* 0x000000000a087211 */ /* 0x000fe200078608ff */
[----:B------:R-:W-:-:S03]  /*11150*/  VIADD R2, R2, 0xff ;  /* 0x000000ff02027836 */ /* 0x000fc60000000000 */
[C---:B------:R-:W-:Y:S01]  /*11160*/  LEA.HI.X.SX32 R9, R10.reuse, R3, 0x1, P3 ;  /* 0x000000030a097211 */ /* 0x040fe200018f0eff */
[----:B------:R-:W-:Y:S01]  /*11170*/  VIADD R10, R10, UR5 ;  /* 0x000000050a0a7c36 */ /* 0x000fe20008000000 */
[----:B-1----:R-:W-:Y:S02]  /*11180*/  PRMT R5, R58, 0x7632, R5 ;  /* 0x000076323a057816 */ /* 0x002fe40000000005 */
[----:B0-----:R-:W-:Y:S01]  /*11190*/  ISETP.LT.AND P3, PT, R11, UR4, !P0 ;  /* 0x000000040b007c0c */ /* 0x001fe2000c761270 */
[C---:B------:R-:W-:Y:S01]  /*111a0*/  VIADD R11, R10.reuse, UR5 ;  /* 0x000000050a0b7c36 */ /* 0x040fe20008000000 */
[----:B------:R-:W0:Y:S01]  /*111b0*/  LDCU UR4, c[0x0][0x39c] ;  /* 0x00007380ff0477ac */ /* 0x000e220008000800 */
[----:B------:R1:W-:Y:S04]  /*111c0*/  @P6 STG.E.U16 desc[UR22][R6.64], R5 ;  /* 0x0000000506006986 */ /* 0x0003e8000c101516 */
[----:B------:R2:W-:Y:S01]  /*111d0*/  @P2 STG.E.U16 desc[UR22][R8.64], R60 ;  /* 0x0000003c08002986 */ /* 0x0005e2000c101516 */
[----:B------:R-:W-:-:S04]  /*111e0*/  LEA R4, P2, R10, R0, 0x1 ;  /* 0x000000000a047211 */ /* 0x000fc800078408ff */
[----:B-1----:R-:W-:Y:S01]  /*111f0*/  LEA.HI.X.SX32 R5, R10, R3, 0x1, P2 ;  /* 0x000000030a057211 */ /* 0x002fe200010f0eff */
[C---:B------:R-:W-:Y:S01]  /*11200*/  VIADD R10, R11.reuse, UR5 ;  /* 0x000000050b0a7c36 */ /* 0x040fe20008000000 */
[----:B------:R-:W-:Y:S02]  /*11210*/  PRMT R7, R60, 0x7632, R7 ;  /* 0x000076323c077816 */ /* 0x000fe40000000007 */
[----:B---3--:R-:W-:Y:S01]  /*11220*/  ISETP.LT.AND P2, PT, R12, UR6, !P0 ;  /* 0x000000060c007c0c */ /* 0x008fe2000c741270 */
[C---:B------:R-:W-:Y:S01]  /*11230*/  VIADD R13, R10.reuse, UR5 ;  /* 0x000000050a0d7c36 */ /* 0x040fe20008000000 */
[----:B------:R-:W1:Y:S01]  /*11240*/  LDCU UR6, c[0x0][0x39c] ;  /* 0x00007380ff0677ac */ /* 0x000e620008000800 */
[----:B------:R3:W-:Y:S01]  /*11250*/  @P1 STG.E.U16 desc[UR22][R4.64], R7 ;  /* 0x0000000704001986 */ /* 0x0007e2000c101516 */
[-C--:B------:R-:W-:Y:S01]  /*11260*/  LEA R6, P1, R11, R0.reuse, 0x1 ;  /* 0x000000000b067211 */ /* 0x080fe200078208ff */
[----:B------:R-:W-:Y:S01]  /*11270*/  VIADD R14, R13, UR5 ;  /* 0x000000050d0e7c36 */ /* 0x000fe20008000000 */
[----:B--2---:R-:W-:-:S03]  /*11280*/  LEA R8, P6, R10, R0, 0x1 ;  /* 0x000000000a087211 */ /* 0x004fc600078c08ff */
[----:B------:R-:W-:Y:S01]  /*11290*/  VIADD R15, R14, UR5 ;  /* 0x000000050e0f7c36 */ /* 0x000fe20008000000 */
[-C--:B------:R-:W-:Y:S02]  /*112a0*/  LEA.HI.X.SX32 R9, R10, R3.reuse, 0x1, P6 ;  /* 0x000000030a097211 */ /* 0x080fe400030f0eff */
[-C--:B------:R-:W-:Y:S01]  /*112b0*/  LEA R12, P6, R14, R0.reuse, 0x1 ;  /* 0x000000000e0c7211 */ /* 0x080fe200078c08ff */
[----:B------:R-:W-:Y:S01]  /*112c0*/  VIADD R16, R15, UR5 ;  /* 0x000000050f107c36 */ /* 0x000fe20008000000 */
[----:B---3--:R-:W-:Y:S02]  /*112d0*/  LEA.HI.X.SX32 R7, R11, R3, 0x1, P1 ;  /* 0x000000030b077211 */ /* 0x008fe400008f0eff */
[----:B------:R-:W-:-:S03]  /*112e0*/  LEA R10, P1, R13, R0, 0x1 ;  /* 0x000000000d0a7211 */ /* 0x000fc600078208ff */
[----:B------:R2:W-:Y:S01]  /*112f0*/  @P5 STG.E.U16 desc[UR22][R6.64], R62 ;  /* 0x0000003e06005986 */ /* 0x0005e2000c101516 */
[-C--:B------:R-:W-:Y:S02]  /*11300*/  LEA.HI.X.SX32 R11, R13, R3.reuse, 0x1, P1 ;  /* 0x000000030d0b7211 */ /* 0x080fe400008f0eff */
[-C--:B------:R-:W-:Y:S02]  /*11310*/  LEA.HI.X.SX32 R13, R14, R3.reuse, 0x1, P6 ;  /* 0x000000030e0d7211 */ /* 0x080fe400030f0eff */
[----:B------:R-:W-:Y:S02]  /*11320*/  LEA R4, P6, R16, R0, 0x1 ;  /* 0x0000000010047211 */ /* 0x000fe400078c08ff */
[----:B0-----:R-:W-:Y:S02]  /*11330*/  ISETP.LT.AND P1, PT, R17, UR4, !P0 ;  /* 0x0000000411007c0c */ /* 0x001fe4000c721270 */
[----:B-1----:R-:W-:Y:S02]  /*11340*/  ISETP.LT.AND P0, PT, R2, UR6, !P0 ;  /* 0x0000000602007c0c */ /* 0x002fe4000c701270 */
[----:B------:R-:W-:-:S02]  /*11350*/  LEA.HI.X.SX32 R5, R16, R3, 0x1, P6 ;  /* 0x0000000310057211 */ /* 0x000fc400030f0eff */
[C---:B------:R-:W-:Y:S02]  /*11360*/  LEA R2, P6, R15.reuse, R0, 0x1 ;  /* 0x000000000f027211 */ /* 0x040fe400078c08ff */
[----:B------:R-:W-:Y:S02]  /*11370*/  PRMT R0, R62, 0x7632, R0 ;  /* 0x000076323e007816 */ /* 0x000fe40000000000 */
[----:B--2---:R-:W-:Y:S02]  /*11380*/  PRMT R7, R64, 0x7632, R7 ;  /* 0x0000763240077816 */ /* 0x004fe40000000007 */
[----:B------:R-:W-:Y:S01]  /*11390*/  LEA.HI.X.SX32 R3, R15, R3, 0x1, P6 ;  /* 0x000000030f037211 */ /* 0x000fe200030f0eff */
[----:B------:R0:W-:Y:S04]  /*113a0*/  @P4 STG.E.U16 desc[UR22][R8.64], R0 ;  /* 0x0000000008004986 */ /* 0x0001e8000c101516 */
[----:B------:R1:W-:Y:S04]  /*113b0*/  @P3 STG.E.U16 desc[UR22][R10.64], R64 ;  /* 0x000000400a003986 */ /* 0x0003e8000c101516 */
[----:B------:R1:W-:Y:S01]  /*113c0*/  @P2 STG.E.U16 desc[UR22][R12.64], R7 ;  /* 0x000000070c002986 */ /* 0x0003e2000c101516 */
[----:B0-----:R-:W-:-:S03]  /*113d0*/  PRMT R9, R66, 0x7632, R9 ;  /* 0x0000763242097816 */ /* 0x001fc60000000009 */
[----:B------:R1:W-:Y:S04]  /*113e0*/  @P1 STG.E.U16 desc[UR22][R2.64], R66 ;  /* 0x0000004202001986 */ /* 0x0003e8000c101516 */
[----:B------:R1:W-:Y:S01]  /*113f0*/  @P0 STG.E.U16 desc[UR22][R4.64], R9 ;  /* 0x0000000904000986 */ /* 0x0003e2000c101516 */
[----:B-----5:R-:W-:Y:S06]  /*11400*/  BAR.SYNC.DEFER_BLOCKING 0x0 ;  /* 0x0000000000007b1d */ /* 0x020fec0000010000 */
[----:B------:R-:W-:Y:S05]  /*11410*/  BRA.U UP0, `(.L_x_14) ;  /* 0x0000000100a07547 */ /* 0x000fea000b800000 */
[----:B------:R-:W0:Y:S01]  /*11420*/  S2UR UR5, SR_CgaCtaId ;  /* 0x00000000000579c3 */ /* 0x000e220000008800 */
[----:B------:R-:W-:Y:S01]  /*11430*/  NOP ;  /* 0x0000000000007918 */ /* 0x000fe20000000000 */
[----:B------:R-:W-:Y:S01]  /*11440*/  UMOV UR4, 0x50 ;  /* 0x0000005000047882 */ /* 0x000fe20000000000 */
[----:B------:R-:W-:Y:S02]  /*11450*/  IMAD.U32 R0, RZ, RZ, UR10 ;  /* 0x0000000aff007e24 */ /* 0x000fe4000f8e00ff */
[----:B-1----:R-:W-:Y:S02]  /*11460*/  IMAD.MOV.U32 R3, RZ, RZ, 0xffff ;  /* 0x0000ffffff037424 */ /* 0x002fe400078e00ff */
[----:B------:R-:W-:Y:S01]  /*11470*/  IMAD.MOV.U32 R7, RZ, RZ, 0x1 ;  /* 0x00000001ff077424 */ /* 0x000fe200078e00ff */
[----:B------:R-:W-:-:S04]  /*11480*/  LOP3.LUT R0, R0, 0xffff, RZ, 0xc0, !PT ;  /* 0x0000ffff00007812 */ /* 0x000fc800078ec0ff */
[----:B------:R-:W-:-:S05]  /*11490*/  SHF.R.U32.HI R0, RZ, 0x5, R0 ;  /* 0x00000005ff007819 */ /* 0x000fca0000011600 */
[----:B------:R-:W-:Y:S01]  /*114a0*/  VIADD R2, R0, 0x10 ;  /* 0x0000001000027836 */ /* 0x000fe20000000000 */
[----:B------:R-:W-:Y:S01]  /*114b0*/  SHF.L.U32 R0, R3, R0, RZ ;  /* 0x0000000003007219 */ /* 0x000fe200000006ff */
[----:B0-----:R-:W-:-:S03]  /*114c0*/  ULEA UR6, UR5, UR4, 0x18 ;  /* 0x0000000405067291 */ /* 0x001fc6000f8ec0ff */
[----:B------:R-:W-:-:S04]  /*114d0*/  SHF.L.U32 R3, R7, R2, RZ ;  /* 0x0000000207037219 */ /* 0x000fc800000006ff */
[----:B------:R-:W-:Y:S02]  /*114e0*/  LOP3.LUT R0, R3, R0, RZ, 0xfc, !PT ;  /* 0x0000000003007212 */ /* 0x000fe400078efcff */
[----:B------:R-:W0:Y:S02]  /*114f0*/  LDS R5, [UR6] ;  /* 0x00000006ff057984 */ /* 0x000e240008000800 */
[C---:B------:R-:W-:Y:S02]  /*11500*/  LOP3.LUT R2, R0.reuse, 0xffff, RZ, 0xc0, !PT ;  /* 0x0000ffff00027812 */ /* 0x040fe400078ec0ff */
[----:B0-----:R-:W-:-:S04]  /*11510*/  LOP3.LUT R3, R0, 0xffff, R5, 0x80, !PT ;  /* 0x0000ffff00037812 */ /* 0x001fc800078e8005 */
[----:B------:R-:W-:-:S13]  /*11520*/  ISETP.NE.AND P0, PT, R3, R2, PT ;  /* 0x000000020300720c */ /* 0x000fda0003f05270 */
[----:B------:R-:W-:Y:S05]  /*11530*/  @P0 BRA `(.L_x_15) ;  /* 0x0000000000500947 */ /* 0x000fea0003800000 */
[----:B------:R-:W-:Y:S02]  /*11540*/  SHF.R.U32.HI R5, RZ, 0x10, R5 ;  /* 0x00000010ff057819 */ /* 0x000fe40000011605 */
[----:B------:R-:W-:-:S04]  /*11550*/  SHF.R.U32.HI R2, RZ, 0x10, R0 ;  /* 0x00000010ff027819 */ /* 0x000fc80000011600 */
[----:B------:R-:W-:-:S04]  /*11560*/  LOP3.LUT R5, R5, R2, RZ, 0xc0, !PT ;  /* 0x0000000205057212 */ /* 0x000fc800078ec0ff */
[----:B------:R-:W-:-:S13]  /*11570*/  ISETP.NE.AND P0, PT, R5, R2, PT ;  /* 0x000000020500720c */ /* 0x000fda0003f05270 */
[----:B------:R-:W-:Y:S05]  /*11580*/  @P0 BRA `(.L_x_16) ;  /* 0x0000000000300947 */ /* 0x000fea0003800000 */
[----:B------:R-:W-:Y:S01]  /*11590*/  R2UR UR4, R0 ;  /* 0x00000000000472ca */ /* 0x000fe200000e0000 */
[----:B------:R-:W-:Y:S01]  /*115a0*/  VOTEU.ANY UR5, UPT, PT ;  /* 0x0000000000057886 */ /* 0x000fe200038e0100 */
[----:B------:R-:W0:Y:S01]  /*115b0*/  S2R R0, SR_LANEID ;  /* 0x0000000000007919 */ /* 0x000e220000000000 */
[----:B------:R-:W-:-:S10]  /*115c0*/  UFLO.U32 UR5, UR5 ;  /* 0x00000005000572bd */ /* 0x000fd400080e0000 */
[----:B------:R-:W-:-:S06]  /*115d0*/  ULOP3.LUT UR4, URZ, UR4, URZ, 0x33, !UPT ;  /* 0x00000004ff047292 */ /* 0x000fcc000f8e33ff */
[----:B------:R-:W-:-:S04]  /*115e0*/  IMAD.U32 R2, RZ, RZ, UR4 ;  /* 0x00000004ff027e24 */ /* 0x000fc8000f8e00ff */
[----:B------:R-:W1:Y:S02]  /*115f0*/  REDUX UR7, R2 ;  /* 0x00000000020773c4 */ /* 0x000e640000000000 */
[----:B------:R2:W-:Y:S01]  /*11600*/  UTCATOMSWS.AND URZ, UR4 ;  /* 0x0000000400ff79e3 */ /* 0x0005e20008000000 */
[----:B0-----:R-:W-:Y:S01]  /*11610*/  ISETP.EQ.U32.AND P0, PT, R0, UR5, PT ;  /* 0x0000000500007c0c */ /* 0x001fe2000bf02070 */
[----:B-1----:R-:W-:-:S12]  /*11620*/  IMAD.U32 R0, RZ, RZ, UR7 ;  /* 0x00000007ff007e24 */ /* 0x002fd8000f8e00ff */
[----:B------:R2:W-:Y:S01]  /*11630*/  @P0 ATOMS.AND RZ, [UR6], R0 ;  /* 0x00000000ffff098c */ /* 0x0005e2000a800006 */
[----:B------:R-:W-:Y:S05]  /*11640*/  BRA `(.L_x_14) ;  /* 0x0000000000147947 */ /* 0x000fea0003800000 */
.L_x_16:
[----:B------:R-:W-:-:S07]  /*11650*/  MOV R2, 0x11670 ;  /* 0x0001167000027802 */ /* 0x000fce0000000f00 */
[----:B------:R-:W-:Y:S05]  /*11660*/  CALL.REL.NOINC `($__internal_0_$__cuda_sm10x_tcgen05_guardrail_trap_col_being_dealloced_not_returned_by_alloc) ;  /* 0x00000000002c7944 */ /* 0x000fea0003c00000 */
[----:B------:R-:W-:Y:S05]  /*11670*/  BRA `(.L_x_14) ;  /* 0x0000000000087947 */ /* 0x000fea0003800000 */
.L_x_15:
[----:B------:R-:W-:-:S07]  /*11680*/  MOV R2, 0x116a0 ;  /* 0x000116a000027802 */ /* 0x000fce0000000f00 */
[----:B------:R-:W-:Y:S05]  /*11690*/  CALL.REL.NOINC `($__internal_2_$__cuda_sm10x_tcgen05_guardrail_trap_unallocated_columns_being_dealloced) ;  /* 0x0000000000387944 */ /* 0x000fea0003c00000 */
.L_x_14:
[----:B------:R-:W-:Y:S01]  /*116a0*/  NOP ;  /* 0x0000000000007918 */ /* 0x000fe20000000000 */
[----:B--2---:R-:W-:Y:S05]  /*116b0*/  EXIT ;  /* 0x000000000000794d */ /* 0x004fea0003800000 */
.L_x_9:
[----:B------:R-:W0:Y:S02]  /*116c0*/  SYNCS.PHASECHK.TRANS64.TRYWAIT P1, [UR8], R227 ;  /* 0x000000e3ff0075a7 */ /* 0x000e240008021108 */
[----:B0-----:R-:W-:Y:S05]  /*116d0*/  @!P1 BRA `(.L_x_9) ;  /* 0xfffffffc00f89947 */ /* 0x001fea000383ffff */
[----:B------:R-:W-:Y:S05]  /*116e0*/  BRA `(.L_x_17) ;  /* 0xffffff6400e47947 */ /* 0x000fea000383ffff */
.L_x_13:
[----:B------:R-:W0:Y:S02]  /*116f0*/  SYNCS.PHASECHK.TRANS64.TRYWAIT P1, [UR8], R4 ;  /* 0x00000004ff0075a7 */ /* 0x000e240008021108 */
[----:B0-----:R-:W-:Y:S05]  /*11700*/  @!P1 BRA `(.L_x_13) ;  /* 0xfffffffc00f89947 */ /* 0x001fea000383ffff */
[----:B------:R-:W-:Y:S05]  /*11710*/  BRA `(.L_x_12) ;  /* 0xffffff7c00107947 */ /* 0x000fea000383ffff */
        .weak           $__internal_0_$__cuda_sm10x_tcgen05_guardrail_trap_col_being_dealloced_not_returned_by_alloc
        .type           $__internal_0_$__cuda_sm10x_tcgen05_guardrail_trap_col_being_dealloced_not_returned_by_alloc,@function
        .size           $__internal_0_$__cuda_sm10x_tcgen05_guardrail_trap_col_being_dealloced_not_returned_by_alloc,($__internal_1_$__cuda_sm10x_tcgen05_guardrail_trap_phase_invalid_during_alloc - $__internal_0_$__cuda_sm10x_tcgen05_guardrail_trap_col_being_dealloced_not_returned_by_alloc)
$__internal_0_$__cuda_sm10x_tcgen05_guardrail_trap_col_being_dealloced_not_returned_by_alloc:
[----:B------:R-:W-:Y:S05]  /*11720*/  BPT.TRAP 0x1 ;  /* 0x000000040000795c */ /* 0x000fea0000300000 */
[----:B------:R-:W-:-:S04]  /*11730*/  IMAD.MOV.U32 R3, RZ, RZ, 0x0 ;  /* 0x00000000ff037424 */ /* 0x000fc800078e00ff */
[----:B------:R-:W-:Y:S05]  /*11740*/  RET.REL.NODEC R2 `(matmul_kernel) ;  /* 0xfffffee8022c7950 */ /* 0x000fea0003c3ffff */
        .weak           $__internal_1_$__cuda_sm10x_tcgen05_guardrail_trap_phase_invalid_during_alloc
        .type           $__internal_1_$__cuda_sm10x_tcgen05_guardrail_trap_phase_invalid_during_alloc,@function
        .size           $__internal_1_$__cuda_sm10x_tcgen05_guardrail_trap_phase_invalid_during_alloc,($__internal_2_$__cuda_sm10x_tcgen05_guardrail_trap_unallocated_columns_being_dealloced - $__internal_1_$__cuda_sm10x_tcgen05_guardrail_trap_phase_invalid_during_alloc)
$__internal_1_$__cuda_sm10x_tcgen05_guardrail_trap_phase_invalid_during_alloc:
[----:B------:R-:W-:Y:S05]  /*11750*/  BPT.TRAP 0x1 ;  /* 0x000000040000795c */ /* 0x000fea0000300000 */
[----:B------:R-:W-:-:S04]  /*11760*/  IMAD.MOV.U32 R3, RZ, RZ, 0x0 ;  /* 0x00000000ff037424 */ /* 0x000fc800078e00ff */
[----:B------:R-:W-:Y:S05]  /*11770*/  RET.REL.NODEC R2 `(matmul_kernel) ;  /* 0xfffffee802207950 */ /* 0x000fea0003c3ffff */
        .weak           $__internal_2_$__cuda_sm10x_tcgen05_guardrail_trap_unallocated_columns_being_dealloced
        .type           $__internal_2_$__cuda_sm10x_tcgen05_guardrail_trap_unallocated_columns_being_dealloced,@function
        .size           $__internal_2_$__cuda_sm10x_tcgen05_guardrail_trap_unallocated_columns_being_dealloced,(.L_x_21 - $__internal_2_$__cuda_sm10x_tcgen05_guardrail_trap_unallocated_columns_being_dealloced)
$__internal_2_$__cuda_sm10x_tcgen05_guardrail_trap_unallocated_columns_being_dealloced:
[----:B------:R-:W-:Y:S05]  /*11780*/  BPT.TRAP 0x1 ;  /* 0x000000040000795c */ /* 0x000fea0000300000 */
[----:B------:R-:W-:-:S04]  /*11790*/  IMAD.MOV.U32 R3, RZ, RZ, 0x0 ;  /* 0x00000000ff037424 */ /* 0x000fc800078e00ff */
[----:B------:R-:W-:Y:S05]  /*117a0*/  RET.REL.NODEC R2 `(matmul_kernel) ;  /* 0xfffffee802147950 */ /* 0x000fea0003c3ffff */
.L_x_18:
[----:B------:R-:W-:-:S00]  /*117b0*/  BRA `(.L_x_18) ;  /* 0xfffffffc00fc7947 */ /* 0x000fc0000383ffff */
[----:B------:R-:W-:-:S00]  /*117c0*/  NOP ;  /* 0x0000000000007918 */ /* 0x000fc00000000000 */
        /* <DEDUP_REMOVED lines=11> */
.L_x_21:


//--------------------- .nv.shared.matmul_kernel  --------------------------
	.section	.nv.shared.matmul_kernel,"aw",@nobits
	.sectionflags	@""
	.align	16
	.zero		1024


//--------------------- .nv.shared.reserved.0     --------------------------
	.section	.nv.shared.reserved.0,"aw",@nobits
	.align	8
	.weak		__nv_reservedSMEM_offset_0_alias
	.size		__nv_reservedSMEM_offset_0_alias, 0, 64
	.other		__nv_reservedSMEM_offset_0_alias,@"STO_CUDA_RESERVED_SHARED STV_DEFAULT"
__nv_reservedSMEM_offset_0_alias:
	.zero		0
.nv.shared.reserved.0:
	.zero		64
	.weak		__nv_reservedSMEM_allocation_phase
	.type		__nv_reservedSMEM_allocation_phase,@object
	.size		__nv_reservedSMEM_allocation_phase,(.L_0 - __nv_reservedSMEM_allocation_phase)
__nv_reservedSMEM_allocation_phase:
	.zero		1
.L_0:
	.zero		7
	.weak		__nv_reservedSMEM_devtool_atexit_pc
	.type		__nv_reservedSMEM_devtool_atexit_pc,@object
	.size		__nv_reservedSMEM_devtool_atexit_pc,(__nv_reservedSMEM_allocation_mask - __nv_reservedSMEM_devtool_atexit_pc)
__nv_reservedSMEM_devtool_atexit_pc:
	.zero		8
	.weak		__nv_reservedSMEM_allocation_mask
	.type		__nv_reservedSMEM_allocation_mask,@object
	.size		__nv_reservedSMEM_allocation_mask,(.L_2 - __nv_reservedSMEM_allocation_mask)
__nv_reservedSMEM_allocation_mask:
	.zero		4
.L_2:


//--------------------- .nv.constant0.matmul_kernel --------------------------
	.section	.nv.constant0.matmul_kernel,"a",@progbits
	.sectionflags	@""
	.align	4
.nv.constant0.matmul_kernel:
	.zero		976


//--------------------- SYMBOLS --------------------------

	.type		.nv.reservedSmem.offset0,@object
	.size		.nv.reservedSmem.offset0,0x4
	.type		.nv.reservedSmem.cap,@object
	.size		.nv.reservedSmem.cap,0x4
